//
// Generated by NVIDIA NVVM Compiler
//
// Compiler Build ID: CL-36424714
// Cuda compilation tools, release 13.0, V13.0.88
// Based on NVVM 20.0.0
//

.version 9.0
.target sm_100
.address_size 64

	// .globl	_Z12matMulKernelPfiiS_iiS_ii

.visible .entry _Z12matMulKernelPfiiS_iiS_ii(
	.param .u64 .ptr .align 1 _Z12matMulKernelPfiiS_iiS_ii_param_0,
	.param .u32 _Z12matMulKernelPfiiS_iiS_ii_param_1,
	.param .u32 _Z12matMulKernelPfiiS_iiS_ii_param_2,
	.param .u64 .ptr .align 1 _Z12matMulKernelPfiiS_iiS_ii_param_3,
	.param .u32 _Z12matMulKernelPfiiS_iiS_ii_param_4,
	.param .u32 _Z12matMulKernelPfiiS_iiS_ii_param_5,
	.param .u64 .ptr .align 1 _Z12matMulKernelPfiiS_iiS_ii_param_6,
	.param .u32 _Z12matMulKernelPfiiS_iiS_ii_param_7,
	.param .u32 _Z12matMulKernelPfiiS_iiS_ii_param_8
)
{
	.reg .pred 	%p<10>;
	.reg .b32 	%r<41>;
	.reg .b32 	%f<68>;
	.reg .b64 	%rd<53>;

	ld.param.u64 	%rd7, [_Z12matMulKernelPfiiS_iiS_ii_param_0];
	ld.param.u32 	%r18, [_Z12matMulKernelPfiiS_iiS_ii_param_2];
	ld.param.u64 	%rd8, [_Z12matMulKernelPfiiS_iiS_ii_param_3];
	ld.param.u32 	%r19, [_Z12matMulKernelPfiiS_iiS_ii_param_5];
	ld.param.u64 	%rd6, [_Z12matMulKernelPfiiS_iiS_ii_param_6];
	ld.param.u32 	%r20, [_Z12matMulKernelPfiiS_iiS_ii_param_8];
	cvta.to.global.u64 	%rd1, %rd8;
	cvta.to.global.u64 	%rd2, %rd7;
	mov.u32 	%r21, %tid.y;
	mov.u32 	%r22, %ctaid.y;
	mov.u32 	%r23, %ntid.y;
	mad.lo.s32 	%r1, %r22, %r23, %r21;
	mov.u32 	%r24, %tid.x;
	mov.u32 	%r25, %ctaid.x;
	mov.u32 	%r26, %ntid.x;
	mad.lo.s32 	%r2, %r25, %r26, %r24;
	setp.lt.s32 	%p1, %r18, 1;
	mov.f32 	%f67, 0f00000000;
	@%p1 bra 	$L__BB0_12;
	mul.lo.s32 	%r3, %r18, %r1;
	and.b32  	%r4, %r18, 7;
	setp.lt.u32 	%p2, %r18, 8;
	mov.f32 	%f67, 0f00000000;
	mov.b32 	%r39, 0;
	@%p2 bra 	$L__BB0_4;
	and.b32  	%r39, %r18, 2147483640;
	neg.s32 	%r37, %r39;
	shl.b32 	%r7, %r19, 3;
	mul.wide.u32 	%rd9, %r3, 4;
	add.s64 	%rd10, %rd9, %rd2;
	add.s64 	%rd52, %rd10, 16;
	mov.f32 	%f67, 0f00000000;
	mul.wide.s32 	%rd13, %r19, 4;
	mov.u32 	%r36, %r2;
$L__BB0_3:
	.pragma "nounroll";
	ld.global.f32 	%f17, [%rd52+-16];
	mul.wide.s32 	%rd11, %r36, 4;
	add.s64 	%rd12, %rd1, %rd11;
	ld.global.f32 	%f18, [%rd12];
	fma.rn.f32 	%f19, %f17, %f18, %f67;
	ld.global.f32 	%f20, [%rd52+-12];
	add.s64 	%rd14, %rd12, %rd13;
	ld.global.f32 	%f21, [%rd14];
	fma.rn.f32 	%f22, %f20, %f21, %f19;
	ld.global.f32 	%f23, [%rd52+-8];
	add.s64 	%rd15, %rd14, %rd13;
	ld.global.f32 	%f24, [%rd15];
	fma.rn.f32 	%f25, %f23, %f24, %f22;
	ld.global.f32 	%f26, [%rd52+-4];
	add.s64 	%rd16, %rd15, %rd13;
	ld.global.f32 	%f27, [%rd16];
	fma.rn.f32 	%f28, %f26, %f27, %f25;
	ld.global.f32 	%f29, [%rd52];
	add.s64 	%rd17, %rd16, %rd13;
	ld.global.f32 	%f30, [%rd17];
	fma.rn.f32 	%f31, %f29, %f30, %f28;
	ld.global.f32 	%f32, [%rd52+4];
	add.s64 	%rd18, %rd17, %rd13;
	ld.global.f32 	%f33, [%rd18];
	fma.rn.f32 	%f34, %f32, %f33, %f31;
	ld.global.f32 	%f35, [%rd52+8];
	add.s64 	%rd19, %rd18, %rd13;
	ld.global.f32 	%f36, [%rd19];
	fma.rn.f32 	%f37, %f35, %f36, %f34;
	ld.global.f32 	%f38, [%rd52+12];
	add.s64 	%rd20, %rd19, %rd13;
	ld.global.f32 	%f39, [%rd20];
	fma.rn.f32 	%f67, %f38, %f39, %f37;
	add.s32 	%r37, %r37, 8;
	add.s32 	%r36, %r36, %r7;
	add.s64 	%rd52, %rd52, 32;
	setp.ne.s32 	%p3, %r37, 0;
	@%p3 bra 	$L__BB0_3;
$L__BB0_4:
	setp.eq.s32 	%p4, %r4, 0;
	@%p4 bra 	$L__BB0_12;
	and.b32  	%r13, %r18, 3;
	setp.lt.u32 	%p5, %r4, 4;
	@%p5 bra 	$L__BB0_7;
	add.s32 	%r28, %r39, %r3;
	mul.wide.u32 	%rd21, %r28, 4;
	add.s64 	%rd22, %rd2, %rd21;
	ld.global.f32 	%f41, [%rd22];
	mad.lo.s32 	%r29, %r39, %r19, %r2;
	mul.wide.s32 	%rd23, %r29, 4;
	add.s64 	%rd24, %rd1, %rd23;
	ld.global.f32 	%f42, [%rd24];
	fma.rn.f32 	%f43, %f41, %f42, %f67;
	cvt.u64.u32 	%rd25, %r3;
	cvt.u64.u32 	%rd26, %r39;
	add.s64 	%rd27, %rd26, %rd25;
	shl.b64 	%rd28, %rd27, 2;
	add.s64 	%rd29, %rd2, %rd28;
	ld.global.f32 	%f44, [%rd29+4];
	mul.wide.s32 	%rd30, %r19, 4;
	add.s64 	%rd31, %rd24, %rd30;
	ld.global.f32 	%f45, [%rd31];
	fma.rn.f32 	%f46, %f44, %f45, %f43;
	ld.global.f32 	%f47, [%rd29+8];
	add.s64 	%rd32, %rd31, %rd30;
	ld.global.f32 	%f48, [%rd32];
	fma.rn.f32 	%f49, %f47, %f48, %f46;
	ld.global.f32 	%f50, [%rd29+12];
	add.s64 	%rd33, %rd32, %rd30;
	ld.global.f32 	%f51, [%rd33];
	fma.rn.f32 	%f67, %f50, %f51, %f49;
	add.s32 	%r39, %r39, 4;
$L__BB0_7:
	setp.eq.s32 	%p6, %r13, 0;
	@%p6 bra 	$L__BB0_12;
	setp.eq.s32 	%p7, %r13, 1;
	@%p7 bra 	$L__BB0_10;
	add.s32 	%r30, %r39, %r3;
	mul.wide.u32 	%rd34, %r30, 4;
	add.s64 	%rd35, %rd2, %rd34;
	ld.global.f32 	%f53, [%rd35];
	mad.lo.s32 	%r31, %r39, %r19, %r2;
	mul.wide.s32 	%rd36, %r31, 4;
	add.s64 	%rd37, %rd1, %rd36;
	ld.global.f32 	%f54, [%rd37];
	fma.rn.f32 	%f55, %f53, %f54, %f67;
	cvt.u64.u32 	%rd38, %r3;
	cvt.u64.u32 	%rd39, %r39;
	add.s64 	%rd40, %rd39, %rd38;
	shl.b64 	%rd41, %rd40, 2;
	add.s64 	%rd42, %rd2, %rd41;
	ld.global.f32 	%f56, [%rd42+4];
	mul.wide.s32 	%rd43, %r19, 4;
	add.s64 	%rd44, %rd37, %rd43;
	ld.global.f32 	%f57, [%rd44];
	fma.rn.f32 	%f67, %f56, %f57, %f55;
	add.s32 	%r39, %r39, 2;
$L__BB0_10:
	and.b32  	%r32, %r18, 1;
	setp.eq.b32 	%p8, %r32, 1;
	not.pred 	%p9, %p8;
	@%p9 bra 	$L__BB0_12;
	add.s32 	%r33, %r39, %r3;
	mul.wide.u32 	%rd45, %r33, 4;
	add.s64 	%rd46, %rd2, %rd45;
	ld.global.f32 	%f58, [%rd46];
	mad.lo.s32 	%r34, %r39, %r19, %r2;
	mul.wide.s32 	%rd47, %r34, 4;
	add.s64 	%rd48, %rd1, %rd47;
	ld.global.f32 	%f59, [%rd48];
	fma.rn.f32 	%f67, %f58, %f59, %f67;
$L__BB0_12:
	cvta.to.global.u64 	%rd49, %rd6;
	mad.lo.s32 	%r35, %r20, %r1, %r2;
	mul.wide.s32 	%rd50, %r35, 4;
	add.s64 	%rd51, %rd49, %rd50;
	st.global.f32 	[%rd51], %f67;
	ret;

}
	// .globl	_Z5hash_PfiiS_iiS_iiS_
.visible .entry _Z5hash_PfiiS_iiS_iiS_(
	.param .u64 .ptr .align 1 _Z5hash_PfiiS_iiS_iiS__param_0,
	.param .u32 _Z5hash_PfiiS_iiS_iiS__param_1,
	.param .u32 _Z5hash_PfiiS_iiS_iiS__param_2,
	.param .u64 .ptr .align 1 _Z5hash_PfiiS_iiS_iiS__param_3,
	.param .u32 _Z5hash_PfiiS_iiS_iiS__param_4,
	.param .u32 _Z5hash_PfiiS_iiS_iiS__param_5,
	.param .u64 .ptr .align 1 _Z5hash_PfiiS_iiS_iiS__param_6,
	.param .u32 _Z5hash_PfiiS_iiS_iiS__param_7,
	.param .u32 _Z5hash_PfiiS_iiS_iiS__param_8,
	.param .u64 .ptr .align 1 _Z5hash_PfiiS_iiS_iiS__param_9
)
{
	.reg .pred 	%p<10>;
	.reg .b16 	%rs<2>;
	.reg .b32 	%r<55>;
	.reg .b32 	%f<72>;
	.reg .b64 	%rd<57>;

	ld.param.u64 	%rd8, [_Z5hash_PfiiS_iiS_iiS__param_0];
	ld.param.u32 	%r23, [_Z5hash_PfiiS_iiS_iiS__param_1];
	ld.param.u32 	%r24, [_Z5hash_PfiiS_iiS_iiS__param_2];
	ld.param.u64 	%rd9, [_Z5hash_PfiiS_iiS_iiS__param_3];
	ld.param.u32 	%r25, [_Z5hash_PfiiS_iiS_iiS__param_4];
	ld.param.u32 	%r26, [_Z5hash_PfiiS_iiS_iiS__param_5];
	ld.param.u64 	%rd6, [_Z5hash_PfiiS_iiS_iiS__param_6];
	ld.param.u32 	%r27, [_Z5hash_PfiiS_iiS_iiS__param_8];
	ld.param.u64 	%rd7, [_Z5hash_PfiiS_iiS_iiS__param_9];
	cvta.to.global.u64 	%rd1, %rd9;
	cvta.to.global.u64 	%rd2, %rd8;
	mov.u32 	%r28, %tid.y;
	mov.u32 	%r29, %ctaid.y;
	mov.u32 	%r30, %ntid.y;
	mad.lo.s32 	%r1, %r29, %r30, %r28;
	mov.u32 	%r2, %tid.x;
	mov.u32 	%r31, %ctaid.x;
	mov.u32 	%r32, %ntid.x;
	mul.lo.s32 	%r3, %r31, %r32;
	add.s32 	%r4, %r3, %r2;
	div.s32 	%r5, %r1, %r23;
	setp.lt.s32 	%p1, %r24, 1;
	mov.f32 	%f71, 0f00000000;
	@%p1 bra 	$L__BB1_12;
	rem.s32 	%r34, %r1, %r23;
	mul.lo.s32 	%r6, %r34, %r24;
	mul.lo.s32 	%r7, %r5, %r25;
	and.b32  	%r8, %r24, 7;
	setp.lt.u32 	%p2, %r24, 8;
	mov.f32 	%f71, 0f00000000;
	mov.b32 	%r53, 0;
	@%p2 bra 	$L__BB1_4;
	and.b32  	%r53, %r24, 2147483640;
	neg.s32 	%r51, %r53;
	mul.lo.s32 	%r35, %r5, %r26;
	mad.lo.s32 	%r36, %r35, %r25, %r2;
	add.s32 	%r50, %r36, %r3;
	shl.b32 	%r12, %r26, 3;
	mul.wide.u32 	%rd10, %r6, 4;
	add.s64 	%rd11, %rd10, %rd2;
	add.s64 	%rd56, %rd11, 16;
	mov.f32 	%f71, 0f00000000;
	mul.wide.s32 	%rd14, %r26, 4;
$L__BB1_3:
	.pragma "nounroll";
	ld.global.f32 	%f17, [%rd56+-16];
	mul.wide.s32 	%rd12, %r50, 4;
	add.s64 	%rd13, %rd1, %rd12;
	ld.global.f32 	%f18, [%rd13];
	fma.rn.f32 	%f19, %f17, %f18, %f71;
	ld.global.f32 	%f20, [%rd56+-12];
	add.s64 	%rd15, %rd13, %rd14;
	ld.global.f32 	%f21, [%rd15];
	fma.rn.f32 	%f22, %f20, %f21, %f19;
	ld.global.f32 	%f23, [%rd56+-8];
	add.s64 	%rd16, %rd15, %rd14;
	ld.global.f32 	%f24, [%rd16];
	fma.rn.f32 	%f25, %f23, %f24, %f22;
	ld.global.f32 	%f26, [%rd56+-4];
	add.s64 	%rd17, %rd16, %rd14;
	ld.global.f32 	%f27, [%rd17];
	fma.rn.f32 	%f28, %f26, %f27, %f25;
	ld.global.f32 	%f29, [%rd56];
	add.s64 	%rd18, %rd17, %rd14;
	ld.global.f32 	%f30, [%rd18];
	fma.rn.f32 	%f31, %f29, %f30, %f28;
	ld.global.f32 	%f32, [%rd56+4];
	add.s64 	%rd19, %rd18, %rd14;
	ld.global.f32 	%f33, [%rd19];
	fma.rn.f32 	%f34, %f32, %f33, %f31;
	ld.global.f32 	%f35, [%rd56+8];
	add.s64 	%rd20, %rd19, %rd14;
	ld.global.f32 	%f36, [%rd20];
	fma.rn.f32 	%f37, %f35, %f36, %f34;
	ld.global.f32 	%f38, [%rd56+12];
	add.s64 	%rd21, %rd20, %rd14;
	ld.global.f32 	%f39, [%rd21];
	fma.rn.f32 	%f71, %f38, %f39, %f37;
	add.s32 	%r51, %r51, 8;
	add.s32 	%r50, %r50, %r12;
	add.s64 	%rd56, %rd56, 32;
	setp.ne.s32 	%p3, %r51, 0;
	@%p3 bra 	$L__BB1_3;
$L__BB1_4:
	setp.eq.s32 	%p4, %r8, 0;
	@%p4 bra 	$L__BB1_12;
	and.b32  	%r18, %r24, 3;
	setp.lt.u32 	%p5, %r8, 4;
	@%p5 bra 	$L__BB1_7;
	add.s32 	%r37, %r53, %r6;
	mul.wide.u32 	%rd22, %r37, 4;
	add.s64 	%rd23, %rd2, %rd22;
	ld.global.f32 	%f41, [%rd23];
	add.s32 	%r38, %r53, %r7;
	mad.lo.s32 	%r39, %r38, %r26, %r4;
	mul.wide.s32 	%rd24, %r39, 4;
	add.s64 	%rd25, %rd1, %rd24;
	ld.global.f32 	%f42, [%rd25];
	fma.rn.f32 	%f43, %f41, %f42, %f71;
	cvt.u64.u32 	%rd26, %r6;
	cvt.u64.u32 	%rd27, %r53;
	add.s64 	%rd28, %rd27, %rd26;
	shl.b64 	%rd29, %rd28, 2;
	add.s64 	%rd30, %rd2, %rd29;
	ld.global.f32 	%f44, [%rd30+4];
	mul.wide.s32 	%rd31, %r26, 4;
	add.s64 	%rd32, %rd25, %rd31;
	ld.global.f32 	%f45, [%rd32];
	fma.rn.f32 	%f46, %f44, %f45, %f43;
	ld.global.f32 	%f47, [%rd30+8];
	add.s64 	%rd33, %rd32, %rd31;
	ld.global.f32 	%f48, [%rd33];
	fma.rn.f32 	%f49, %f47, %f48, %f46;
	ld.global.f32 	%f50, [%rd30+12];
	add.s64 	%rd34, %rd33, %rd31;
	ld.global.f32 	%f51, [%rd34];
	fma.rn.f32 	%f71, %f50, %f51, %f49;
	add.s32 	%r53, %r53, 4;
$L__BB1_7:
	setp.eq.s32 	%p6, %r18, 0;
	@%p6 bra 	$L__BB1_12;
	setp.eq.s32 	%p7, %r18, 1;
	@%p7 bra 	$L__BB1_10;
	add.s32 	%r40, %r53, %r6;
	mul.wide.u32 	%rd35, %r40, 4;
	add.s64 	%rd36, %rd2, %rd35;
	ld.global.f32 	%f53, [%rd36];
	add.s32 	%r41, %r53, %r7;
	mad.lo.s32 	%r42, %r41, %r26, %r4;
	mul.wide.s32 	%rd37, %r42, 4;
	add.s64 	%rd38, %rd1, %rd37;
	ld.global.f32 	%f54, [%rd38];
	fma.rn.f32 	%f55, %f53, %f54, %f71;
	cvt.u64.u32 	%rd39, %r6;
	cvt.u64.u32 	%rd40, %r53;
	add.s64 	%rd41, %rd40, %rd39;
	shl.b64 	%rd42, %rd41, 2;
	add.s64 	%rd43, %rd2, %rd42;
	ld.global.f32 	%f56, [%rd43+4];
	mul.wide.s32 	%rd44, %r26, 4;
	add.s64 	%rd45, %rd38, %rd44;
	ld.global.f32 	%f57, [%rd45];
	fma.rn.f32 	%f71, %f56, %f57, %f55;
	add.s32 	%r53, %r53, 2;
$L__BB1_10:
	and.b32  	%r43, %r24, 1;
	setp.eq.b32 	%p8, %r43, 1;
	not.pred 	%p9, %p8;
	@%p9 bra 	$L__BB1_12;
	add.s32 	%r44, %r53, %r6;
	mul.wide.u32 	%rd46, %r44, 4;
	add.s64 	%rd47, %rd2, %rd46;
	ld.global.f32 	%f58, [%rd47];
	add.s32 	%r45, %r53, %r7;
	mad.lo.s32 	%r46, %r45, %r26, %r4;
	mul.wide.s32 	%rd48, %r46, 4;
	add.s64 	%rd49, %rd1, %rd48;
	ld.global.f32 	%f59, [%rd49];
	fma.rn.f32 	%f71, %f58, %f59, %f71;
$L__BB1_12:
	cvta.to.global.u64 	%rd50, %rd7;
	cvta.to.global.u64 	%rd51, %rd6;
	neg.f32 	%f60, %f71;
	mov.b32 	%r47, %f60;
	shr.u32 	%r48, %r47, 31;
	cvt.u16.u32 	%rs1, %r48;
	cvt.rn.f32.u16 	%f61, %rs1;
	mul.wide.s32 	%rd52, %r4, 4;
	add.s64 	%rd53, %rd50, %rd52;
	ld.global.f32 	%f62, [%rd53];
	mul.f32 	%f63, %f62, %f61;
	mad.lo.s32 	%r49, %r27, %r1, %r4;
	mul.wide.s32 	%rd54, %r49, 4;
	add.s64 	%rd55, %rd51, %rd54;
	st.global.f32 	[%rd55], %f63;
	ret;

}
	// .globl	_Z7vec_sumPfS_i
.visible .entry _Z7vec_sumPfS_i(
	.param .u64 .ptr .align 1 _Z7vec_sumPfS_i_param_0,
	.param .u64 .ptr .align 1 _Z7vec_sumPfS_i_param_1,
	.param .u32 _Z7vec_sumPfS_i_param_2
)
{
	.reg .pred 	%p<10>;
	.reg .b32 	%r<37>;
	.reg .b32 	%f<70>;
	.reg .b64 	%rd<16>;

	ld.param.u64 	%rd5, [_Z7vec_sumPfS_i_param_0];
	ld.param.u64 	%rd4, [_Z7vec_sumPfS_i_param_1];
	ld.param.u32 	%r22, [_Z7vec_sumPfS_i_param_2];
	cvta.to.global.u64 	%rd1, %rd5;
	setp.lt.s32 	%p1, %r22, 1;
	@%p1 bra 	$L__BB2_13;
	mov.u32 	%r24, %ntid.x;
	mov.u32 	%r25, %ctaid.x;
	mov.u32 	%r26, %tid.x;
	mad.lo.s32 	%r27, %r25, %r24, %r26;
	cvta.to.global.u64 	%rd6, %rd4;
	mul.lo.s32 	%r1, %r22, %r27;
	mul.wide.s32 	%rd7, %r27, 4;
	add.s64 	%rd2, %rd6, %rd7;
	ld.global.f32 	%f66, [%rd2];
	and.b32  	%r2, %r22, 15;
	setp.lt.u32 	%p2, %r22, 16;
	mov.b32 	%r33, 0;
	@%p2 bra 	$L__BB2_4;
	and.b32  	%r33, %r22, 2147483632;
	neg.s32 	%r31, %r33;
	add.s64 	%rd3, %rd1, 32;
	mov.u32 	%r30, %r1;
$L__BB2_3:
	.pragma "nounroll";
	mul.wide.s32 	%rd8, %r30, 4;
	add.s64 	%rd9, %rd3, %rd8;
	ld.global.f32 	%f11, [%rd9+-32];
	add.f32 	%f12, %f11, %f66;
	st.global.f32 	[%rd2], %f12;
	ld.global.f32 	%f13, [%rd9+-28];
	add.f32 	%f14, %f13, %f12;
	st.global.f32 	[%rd2], %f14;
	ld.global.f32 	%f15, [%rd9+-24];
	add.f32 	%f16, %f15, %f14;
	st.global.f32 	[%rd2], %f16;
	ld.global.f32 	%f17, [%rd9+-20];
	add.f32 	%f18, %f17, %f16;
	st.global.f32 	[%rd2], %f18;
	ld.global.f32 	%f19, [%rd9+-16];
	add.f32 	%f20, %f19, %f18;
	st.global.f32 	[%rd2], %f20;
	ld.global.f32 	%f21, [%rd9+-12];
	add.f32 	%f22, %f21, %f20;
	st.global.f32 	[%rd2], %f22;
	ld.global.f32 	%f23, [%rd9+-8];
	add.f32 	%f24, %f23, %f22;
	st.global.f32 	[%rd2], %f24;
	ld.global.f32 	%f25, [%rd9+-4];
	add.f32 	%f26, %f25, %f24;
	st.global.f32 	[%rd2], %f26;
	ld.global.f32 	%f27, [%rd9];
	add.f32 	%f28, %f27, %f26;
	st.global.f32 	[%rd2], %f28;
	ld.global.f32 	%f29, [%rd9+4];
	add.f32 	%f30, %f29, %f28;
	st.global.f32 	[%rd2], %f30;
	ld.global.f32 	%f31, [%rd9+8];
	add.f32 	%f32, %f31, %f30;
	st.global.f32 	[%rd2], %f32;
	ld.global.f32 	%f33, [%rd9+12];
	add.f32 	%f34, %f33, %f32;
	st.global.f32 	[%rd2], %f34;
	ld.global.f32 	%f35, [%rd9+16];
	add.f32 	%f36, %f35, %f34;
	st.global.f32 	[%rd2], %f36;
	ld.global.f32 	%f37, [%rd9+20];
	add.f32 	%f38, %f37, %f36;
	st.global.f32 	[%rd2], %f38;
	ld.global.f32 	%f39, [%rd9+24];
	add.f32 	%f40, %f39, %f38;
	st.global.f32 	[%rd2], %f40;
	ld.global.f32 	%f41, [%rd9+28];
	add.f32 	%f66, %f41, %f40;
	st.global.f32 	[%rd2], %f66;
	add.s32 	%r31, %r31, 16;
	add.s32 	%r30, %r30, 16;
	setp.ne.s32 	%p3, %r31, 0;
	@%p3 bra 	$L__BB2_3;
$L__BB2_4:
	setp.eq.s32 	%p4, %r2, 0;
	@%p4 bra 	$L__BB2_13;
	and.b32  	%r10, %r22, 7;
	setp.lt.u32 	%p5, %r2, 8;
	@%p5 bra 	$L__BB2_7;
	add.s32 	%r28, %r33, %r1;
	mul.wide.s32 	%rd10, %r28, 4;
	add.s64 	%rd11, %rd1, %rd10;
	ld.global.f32 	%f42, [%rd11];
	add.f32 	%f43, %f42, %f66;
	st.global.f32 	[%rd2], %f43;
	ld.global.f32 	%f44, [%rd11+4];
	add.f32 	%f45, %f44, %f43;
	st.global.f32 	[%rd2], %f45;
	ld.global.f32 	%f46, [%rd11+8];
	add.f32 	%f47, %f46, %f45;
	st.global.f32 	[%rd2], %f47;
	ld.global.f32 	%f48, [%rd11+12];
	add.f32 	%f49, %f48, %f47;
	st.global.f32 	[%rd2], %f49;
	ld.global.f32 	%f50, [%rd11+16];
	add.f32 	%f51, %f50, %f49;
	st.global.f32 	[%rd2], %f51;
	ld.global.f32 	%f52, [%rd11+20];
	add.f32 	%f53, %f52, %f51;
	st.global.f32 	[%rd2], %f53;
	ld.global.f32 	%f54, [%rd11+24];
	add.f32 	%f55, %f54, %f53;
	st.global.f32 	[%rd2], %f55;
	ld.global.f32 	%f56, [%rd11+28];
	add.f32 	%f66, %f56, %f55;
	st.global.f32 	[%rd2], %f66;
	add.s32 	%r33, %r33, 8;
$L__BB2_7:
	setp.eq.s32 	%p6, %r10, 0;
	@%p6 bra 	$L__BB2_13;
	and.b32  	%r13, %r22, 3;
	setp.lt.u32 	%p7, %r10, 4;
	@%p7 bra 	$L__BB2_10;
	add.s32 	%r29, %r33, %r1;
	mul.wide.s32 	%rd12, %r29, 4;
	add.s64 	%rd13, %rd1, %rd12;
	ld.global.f32 	%f57, [%rd13];
	add.f32 	%f58, %f57, %f66;
	st.global.f32 	[%rd2], %f58;
	ld.global.f32 	%f59, [%rd13+4];
	add.f32 	%f60, %f59, %f58;
	st.global.f32 	[%rd2], %f60;
	ld.global.f32 	%f61, [%rd13+8];
	add.f32 	%f62, %f61, %f60;
	st.global.f32 	[%rd2], %f62;
	ld.global.f32 	%f63, [%rd13+12];
	add.f32 	%f66, %f63, %f62;
	st.global.f32 	[%rd2], %f66;
	add.s32 	%r33, %r33, 4;
$L__BB2_10:
	setp.eq.s32 	%p8, %r13, 0;
	@%p8 bra 	$L__BB2_13;
	add.s32 	%r36, %r33, %r1;
	neg.s32 	%r35, %r13;
$L__BB2_12:
	.pragma "nounroll";
	mul.wide.s32 	%rd14, %r36, 4;
	add.s64 	%rd15, %rd1, %rd14;
	ld.global.f32 	%f64, [%rd15];
	add.f32 	%f66, %f64, %f66;
	st.global.f32 	[%rd2], %f66;
	add.s32 	%r36, %r36, 1;
	add.s32 	%r35, %r35, 1;
	setp.ne.s32 	%p9, %r35, 0;
	@%p9 bra 	$L__BB2_12;
$L__BB2_13:
	ret;

}


// ===== COMPILED SASS (sm_100) =====

	.target	sm_100

	.elftype	@"ET_EXEC"


//--------------------- .note.nv.tkinfo           --------------------------
	.section	.note.nv.tkinfo,"",@"SHT_NOTE"
	.sectionflags	@"SHF_NOTE_NV_TKINFO"
	.tkinfo
        /*0018*/ 	.word	0x00000002
        /*0030*/ 	.string	""
        /*0030*/ 	.string	"ptxas"
        /*0030*/ 	.string	"Cuda compilation tools, release 13.0, V13.0.88"
        /*0030*/ 	.string	"Build cuda_13.0.r13.0/compiler.36424714_0"
        /*0030*/ 	.string	"-arch sm_100 -m 64 "



//--------------------- .note.nv.cuinfo           --------------------------
	.section	.note.nv.cuinfo,"",@"SHT_NOTE"
	.sectionflags	@"SHF_NOTE_NV_CUINFO"
        /*0018*/ 	.short	0x0002
        /*001a*/ 	.short	0x0064
        /*001c*/ 	.short	0x0082
	.zero		2


//--------------------- .nv.info                  --------------------------
	.section	.nv.info,"",@"SHT_CUDA_INFO"
	.align	4


	//----- nvinfo : EIATTR_REGCOUNT
	.align		4
        /*0000*/ 	.byte	0x04, 0x2f
        /*0002*/ 	.short	(.L_1 - .L_0)
	.align		4
.L_0:
        /*0004*/ 	.word	index@(_Z12matMulKernelPfiiS_iiS_ii)
        /*0008*/ 	.word	0x00000020


	//----- nvinfo : EIATTR_FRAME_SIZE
	.align		4
.L_1:
        /*000c*/ 	.byte	0x04, 0x11
        /*000e*/ 	.short	(.L_3 - .L_2)
	.align		4
.L_2:
        /*0010*/ 	.word	index@(_Z12matMulKernelPfiiS_iiS_ii)
        /*0014*/ 	.word	0x00000000


	//----- nvinfo : EIATTR_REGCOUNT
	.align		4
.L_3:
        /*0018*/ 	.byte	0x04, 0x2f
        /*001a*/ 	.short	(.L_5 - .L_4)
	.align		4
.L_4:
        /*001c*/ 	.word	index@(_Z5hash_PfiiS_iiS_iiS_)
        /*0020*/ 	.word	0x00000020


	//----- nvinfo : EIATTR_FRAME_SIZE
	.align		4
.L_5:
        /*0024*/ 	.byte	0x04, 0x11
        /*0026*/ 	.short	(.L_7 - .L_6)
	.align		4
.L_6:
        /*0028*/ 	.word	index@(_Z5hash_PfiiS_iiS_iiS_)
        /*002c*/ 	.word	0x00000000


	//----- nvinfo : EIATTR_REGCOUNT
	.align		4
.L_7:
        /*0030*/ 	.byte	0x04, 0x2f
        /*0032*/ 	.short	(.L_9 - .L_8)
	.align		4
.L_8:
        /*0034*/ 	.word	index@(_Z7vec_sumPfS_i)
        /*0038*/ 	.word	0x00000016


	//----- nvinfo : EIATTR_FRAME_SIZE
	.align		4
.L_9:
        /*003c*/ 	.byte	0x04, 0x11
        /*003e*/ 	.short	(.L_11 - .L_10)
	.align		4
.L_10:
        /*0040*/ 	.word	index@(_Z7vec_sumPfS_i)
        /*0044*/ 	.word	0x00000000


	//----- nvinfo : EIATTR_MIN_STACK_SIZE
	.align		4
.L_11:
        /*0048*/ 	.byte	0x04, 0x12
        /*004a*/ 	.short	(.L_13 - .L_12)
	.align		4
.L_12:
        /*004c*/ 	.word	index@(_Z7vec_sumPfS_i)
        /*0050*/ 	.word	0x00000000


	//----- nvinfo : EIATTR_MIN_STACK_SIZE
	.align		4
.L_13:
        /*0054*/ 	.byte	0x04, 0x12
        /*0056*/ 	.short	(.L_15 - .L_14)
	.align		4
.L_14:
        /*0058*/ 	.word	index@(_Z5hash_PfiiS_iiS_iiS_)
        /*005c*/ 	.word	0x00000000


	//----- nvinfo : EIATTR_MIN_STACK_SIZE
	.align		4
.L_15:
        /*0060*/ 	.byte	0x04, 0x12
        /*0062*/ 	.short	(.L_17 - .L_16)
	.align		4
.L_16:
        /*0064*/ 	.word	index@(_Z12matMulKernelPfiiS_iiS_ii)
        /*0068*/ 	.word	0x00000000
.L_17:


//--------------------- .nv.compat                --------------------------
	.section	.nv.compat,"",@"SHT_CUDA_COMPAT_INFO"
	.align	4
        /*0000*/ 	.byte	0x02, 0x09, 0x00, 0x00, 0x02, 0x02, 0x01, 0x00, 0x02, 0x05, 0x05, 0x00, 0x03, 0x07, 0x01, 0x01
        /*0010*/ 	.byte	0x02, 0x03, 0x00, 0x00, 0x02, 0x06, 0x01, 0x00, 0x04, 0x0b, 0x08, 0x00, 0x09, 0x00, 0x00, 0x00
        /*0020*/ 	.byte	0x00, 0x00, 0x00, 0x00


//--------------------- .nv.info._Z7vec_sumPfS_i  --------------------------
	.section	.nv.info._Z7vec_sumPfS_i,"",@"SHT_CUDA_INFO"
	.sectionflags	@""
	.align	4


	//----- nvinfo : EIATTR_CUDA_API_VERSION
	.align		4
        /*0000*/ 	.byte	0x04, 0x37
        /*0002*/ 	.short	(.L_19 - .L_18)
.L_18:
        /*0004*/ 	.word	0x00000082


	//----- nvinfo : EIATTR_KPARAM_INFO
	.align		4
.L_19:
        /*0008*/ 	.byte	0x04, 0x17
        /*000a*/ 	.short	(.L_21 - .L_20)
.L_20:
        /*000c*/ 	.word	0x00000000
        /*0010*/ 	.short	0x0002
        /*0012*/ 	.short	0x0010
        /*0014*/ 	.byte	0x00, 0xf0, 0x11, 0x00


	//----- nvinfo : EIATTR_KPARAM_INFO
	.align		4
.L_21:
        /*0018*/ 	.byte	0x04, 0x17
        /*001a*/ 	.short	(.L_23 - .L_22)
.L_22:
        /*001c*/ 	.word	0x00000000
        /*0020*/ 	.short	0x0001
        /*0022*/ 	.short	0x0008
        /*0024*/ 	.byte	0x00, 0xf5, 0x21, 0x00


	//----- nvinfo : EIATTR_KPARAM_INFO
	.align		4
.L_23:
        /*0028*/ 	.byte	0x04, 0x17
        /*002a*/ 	.short	(.L_25 - .L_24)
.L_24:
        /*002c*/ 	.word	0x00000000
        /*0030*/ 	.short	0x0000
        /*0032*/ 	.short	0x0000
        /*0034*/ 	.byte	0x00, 0xf5, 0x21, 0x00


	//----- nvinfo : EIATTR_SPARSE_MMA_MASK
	.align		4
.L_25:
        /*0038*/ 	.byte	0x03, 0x50
        /*003a*/ 	.short	0x0000


	//----- nvinfo : EIATTR_MAXREG_COUNT
	.align		4
        /*003c*/ 	.byte	0x03, 0x1b
        /*003e*/ 	.short	0x00ff


	//----- nvinfo : EIATTR_MERCURY_ISA_VERSION
	.align		4
        /*0040*/ 	.byte	0x03, 0x5f
        /*0042*/ 	.short	0x0101


	//----- nvinfo : EIATTR_VRC_CTA_INIT_COUNT
	.align		4
        /*0044*/ 	.byte	0x02, 0x4a
	.zero		1
	.zero		1


	//----- nvinfo : EIATTR_EXIT_INSTR_OFFSETS
	.align		4
        /*0048*/ 	.byte	0x04, 0x1c
        /*004a*/ 	.short	(.L_27 - .L_26)


	//   ....[0]....
.L_26:
        /*004c*/ 	.word	0x00000030


	//   ....[1]....
        /*0050*/ 	.word	0x000004f0


	//   ....[2]....
        /*0054*/ 	.word	0x00000700


	//   ....[3]....
        /*0058*/ 	.word	0x00000850


	//   ....[4]....
        /*005c*/ 	.word	0x00000910


	//----- nvinfo : EIATTR_CBANK_PARAM_SIZE
	.align		4
.L_27:
        /*0060*/ 	.byte	0x03, 0x19
        /*0062*/ 	.short	0x0014


	//----- nvinfo : EIATTR_PARAM_CBANK
	.align		4
        /*0064*/ 	.byte	0x04, 0x0a
        /*0066*/ 	.short	(.L_29 - .L_28)
	.align		4
.L_28:
        /*0068*/ 	.word	index@(.nv.constant0._Z7vec_sumPfS_i)
        /*006c*/ 	.short	0x0380
        /*006e*/ 	.short	0x0014


	//----- nvinfo : EIATTR_SW_WAR
	.align		4
.L_29:
        /*0070*/ 	.byte	0x04, 0x36
        /*0072*/ 	.short	(.L_31 - .L_30)
.L_30:
        /*0074*/ 	.word	0x00000008
.L_31:


//--------------------- .nv.info._Z5hash_PfiiS_iiS_iiS_ --------------------------
	.section	.nv.info._Z5hash_PfiiS_iiS_iiS_,"",@"SHT_CUDA_INFO"
	.sectionflags	@""
	.align	4


	//----- nvinfo : EIATTR_CUDA_API_VERSION
	.align		4
        /*0000*/ 	.byte	0x04, 0x37
        /*0002*/ 	.short	(.L_33 - .L_32)
.L_32:
        /*0004*/ 	.word	0x00000082


	//----- nvinfo : EIATTR_KPARAM_INFO
	.align		4
.L_33:
        /*0008*/ 	.byte	0x04, 0x17
        /*000a*/ 	.short	(.L_35 - .L_34)
.L_34:
        /*000c*/ 	.word	0x00000000
        /*0010*/ 	.short	0x0009
        /*0012*/ 	.short	0x0030
        /*0014*/ 	.byte	0x00, 0xf5, 0x21, 0x00


	//----- nvinfo : EIATTR_KPARAM_INFO
	.align		4
.L_35:
        /*0018*/ 	.byte	0x04, 0x17
        /*001a*/ 	.short	(.L_37 - .L_36)
.L_36:
        /*001c*/ 	.word	0x00000000
        /*0020*/ 	.short	0x0008
        /*0022*/ 	.short	0x002c
        /*0024*/ 	.byte	0x00, 0xf0, 0x11, 0x00


	//----- nvinfo : EIATTR_KPARAM_INFO
	.align		4
.L_37:
        /*0028*/ 	.byte	0x04, 0x17
        /*002a*/ 	.short	(.L_39 - .L_38)
.L_38:
        /*002c*/ 	.word	0x00000000
        /*0030*/ 	.short	0x0007
        /*0032*/ 	.short	0x0028
        /*0034*/ 	.byte	0x00, 0xf0, 0x11, 0x00


	//----- nvinfo : EIATTR_KPARAM_INFO
	.align		4
.L_39:
        /*0038*/ 	.byte	0x04, 0x17
        /*003a*/ 	.short	(.L_41 - .L_40)
.L_40:
        /*003c*/ 	.word	0x00000000
        /*0040*/ 	.short	0x0006
        /*0042*/ 	.short	0x0020
        /*0044*/ 	.byte	0x00, 0xf5, 0x21, 0x00


	//----- nvinfo : EIATTR_KPARAM_INFO
	.align		4
.L_41:
        /*0048*/ 	.byte	0x04, 0x17
        /*004a*/ 	.short	(.L_43 - .L_42)
.L_42:
        /*004c*/ 	.word	0x00000000
        /*0050*/ 	.short	0x0005
        /*0052*/ 	.short	0x001c
        /*0054*/ 	.byte	0x00, 0xf0, 0x11, 0x00


	//----- nvinfo : EIATTR_KPARAM_INFO
	.align		4
.L_43:
        /*0058*/ 	.byte	0x04, 0x17
        /*005a*/ 	.short	(.L_45 - .L_44)
.L_44:
        /*005c*/ 	.word	0x00000000
        /*0060*/ 	.short	0x0004
        /*0062*/ 	.short	0x0018
        /*0064*/ 	.byte	0x00, 0xf0, 0x11, 0x00


	//----- nvinfo : EIATTR_KPARAM_INFO
	.align		4
.L_45:
        /*0068*/ 	.byte	0x04, 0x17
        /*006a*/ 	.short	(.L_47 - .L_46)
.L_46:
        /*006c*/ 	.word	0x00000000
        /*0070*/ 	.short	0x0003
        /*0072*/ 	.short	0x0010
        /*0074*/ 	.byte	0x00, 0xf5, 0x21, 0x00


	//----- nvinfo : EIATTR_KPARAM_INFO
	.align		4
.L_47:
        /*0078*/ 	.byte	0x04, 0x17
        /*007a*/ 	.short	(.L_49 - .L_48)
.L_48:
        /*007c*/ 	.word	0x00000000
        /*0080*/ 	.short	0x0002
        /*0082*/ 	.short	0x000c
        /*0084*/ 	.byte	0x00, 0xf0, 0x11, 0x00


	//----- nvinfo : EIATTR_KPARAM_INFO
	.align		4
.L_49:
        /*0088*/ 	.byte	0x04, 0x17
        /*008a*/ 	.short	(.L_51 - .L_50)
.L_50:
        /*008c*/ 	.word	0x00000000
        /*0090*/ 	.short	0x0001
        /*0092*/ 	.short	0x0008
        /*0094*/ 	.byte	0x00, 0xf0, 0x11, 0x00


	//----- nvinfo : EIATTR_KPARAM_INFO
	.align		4
.L_51:
        /*0098*/ 	.byte	0x04, 0x17
        /*009a*/ 	.short	(.L_53 - .L_52)
.L_52:
        /*009c*/ 	.word	0x00000000
        /*00a0*/ 	.short	0x0000
        /*00a2*/ 	.short	0x0000
        /*00a4*/ 	.byte	0x00, 0xf5, 0x21, 0x00


	//----- nvinfo : EIATTR_SPARSE_MMA_MASK
	.align		4
.L_53:
        /*00a8*/ 	.byte	0x03, 0x50
        /*00aa*/ 	.short	0x0000


	//----- nvinfo : EIATTR_MAXREG_COUNT
	.align		4
        /*00ac*/ 	.byte	0x03, 0x1b
        /*00ae*/ 	.short	0x00ff


	//----- nvinfo : EIATTR_MERCURY_ISA_VERSION
	.align		4
        /*00b0*/ 	.byte	0x03, 0x5f
        /*00b2*/ 	.short	0x0101


	//----- nvinfo : EIATTR_VRC_CTA_INIT_COUNT
	.align		4
        /*00b4*/ 	.byte	0x02, 0x4a
	.zero		1
	.zero		1


	//----- nvinfo : EIATTR_EXIT_INSTR_OFFSETS
	.align		4
        /*00b8*/ 	.byte	0x04, 0x1c
        /*00ba*/ 	.short	(.L_55 - .L_54)


	//   ....[0]....
.L_54:
        /*00bc*/ 	.word	0x00000bc0


	//----- nvinfo : EIATTR_CBANK_PARAM_SIZE
	.align		4
.L_55:
        /*00c0*/ 	.byte	0x03, 0x19
        /*00c2*/ 	.short	0x0038


	//----- nvinfo : EIATTR_PARAM_CBANK
	.align		4
        /*00c4*/ 	.byte	0x04, 0x0a
        /*00c6*/ 	.short	(.L_57 - .L_56)
	.align		4
.L_56:
        /*00c8*/ 	.word	index@(.nv.constant0._Z5hash_PfiiS_iiS_iiS_)
        /*00cc*/ 	.short	0x0380
        /*00ce*/ 	.short	0x0038


	//----- nvinfo : EIATTR_SW_WAR
	.align		4
.L_57:
        /*00d0*/ 	.byte	0x04, 0x36
        /*00d2*/ 	.short	(.L_59 - .L_58)
.L_58:
        /*00d4*/ 	.word	0x00000008
.L_59:


//--------------------- .nv.info._Z12matMulKernelPfiiS_iiS_ii --------------------------
	.section	.nv.info._Z12matMulKernelPfiiS_iiS_ii,"",@"SHT_CUDA_INFO"
	.sectionflags	@""
	.align	4


	//----- nvinfo : EIATTR_CUDA_API_VERSION
	.align		4
        /*0000*/ 	.byte	0x04, 0x37
        /*0002*/ 	.short	(.L_61 - .L_60)
.L_60:
        /*0004*/ 	.word	0x00000082


	//----- nvinfo : EIATTR_KPARAM_INFO
	.align		4
.L_61:
        /*0008*/ 	.byte	0x04, 0x17
        /*000a*/ 	.short	(.L_63 - .L_62)
.L_62:
        /*000c*/ 	.word	0x00000000
        /*0010*/ 	.short	0x0008
        /*0012*/ 	.short	0x002c
        /*0014*/ 	.byte	0x00, 0xf0, 0x11, 0x00


	//----- nvinfo : EIATTR_KPARAM_INFO
	.align		4
.L_63:
        /*0018*/ 	.byte	0x04, 0x17
        /*001a*/ 	.short	(.L_65 - .L_64)
.L_64:
        /*001c*/ 	.word	0x00000000
        /*0020*/ 	.short	0x0007
        /*0022*/ 	.short	0x0028
        /*0024*/ 	.byte	0x00, 0xf0, 0x11, 0x00


	//----- nvinfo : EIATTR_KPARAM_INFO
	.align		4
.L_65:
        /*0028*/ 	.byte	0x04, 0x17
        /*002a*/ 	.short	(.L_67 - .L_66)
.L_66:
        /*002c*/ 	.word	0x00000000
        /*0030*/ 	.short	0x0006
        /*0032*/ 	.short	0x0020
        /*0034*/ 	.byte	0x00, 0xf5, 0x21, 0x00


	//----- nvinfo : EIATTR_KPARAM_INFO
	.align		4
.L_67:
        /*0038*/ 	.byte	0x04, 0x17
        /*003a*/ 	.short	(.L_69 - .L_68)
.L_68:
        /*003c*/ 	.word	0x00000000
        /*0040*/ 	.short	0x0005
        /*0042*/ 	.short	0x001c
        /*0044*/ 	.byte	0x00, 0xf0, 0x11, 0x00


	//----- nvinfo : EIATTR_KPARAM_INFO
	.align		4
.L_69:
        /*0048*/ 	.byte	0x04, 0x17
        /*004a*/ 	.short	(.L_71 - .L_70)
.L_70:
        /*004c*/ 	.word	0x00000000
        /*0050*/ 	.short	0x0004
        /*0052*/ 	.short	0x0018
        /*0054*/ 	.byte	0x00, 0xf0, 0x11, 0x00


	//----- nvinfo : EIATTR_KPARAM_INFO
	.align		4
.L_71:
        /*0058*/ 	.byte	0x04, 0x17
        /*005a*/ 	.short	(.L_73 - .L_72)
.L_72:
        /*005c*/ 	.word	0x00000000
        /*0060*/ 	.short	0x0003
        /*0062*/ 	.short	0x0010
        /*0064*/ 	.byte	0x00, 0xf5, 0x21, 0x00


	//----- nvinfo : EIATTR_KPARAM_INFO
	.align		4
.L_73:
        /*0068*/ 	.byte	0x04, 0x17
        /*006a*/ 	.short	(.L_75 - .L_74)
.L_74:
        /*006c*/ 	.word	0x00000000
        /*0070*/ 	.short	0x0002
        /*0072*/ 	.short	0x000c
        /*0074*/ 	.byte	0x00, 0xf0, 0x11, 0x00


	//----- nvinfo : EIATTR_KPARAM_INFO
	.align		4
.L_75:
        /*0078*/ 	.byte	0x04, 0x17
        /*007a*/ 	.short	(.L_77 - .L_76)
.L_76:
        /*007c*/ 	.word	0x00000000
        /*0080*/ 	.short	0x0001
        /*0082*/ 	.short	0x0008
        /*0084*/ 	.byte	0x00, 0xf0, 0x11, 0x00


	//----- nvinfo : EIATTR_KPARAM_INFO
	.align		4
.L_77:
        /*0088*/ 	.byte	0x04, 0x17
        /*008a*/ 	.short	(.L_79 - .L_78)
.L_78:
        /*008c*/ 	.word	0x00000000
        /*0090*/ 	.short	0x0000
        /*0092*/ 	.short	0x0000
        /*0094*/ 	.byte	0x00, 0xf5, 0x21, 0x00


	//----- nvinfo : EIATTR_SPARSE_MMA_MASK
	.align		4
.L_79:
        /*0098*/ 	.byte	0x03, 0x50
        /*009a*/ 	.short	0x0000


	//----- nvinfo : EIATTR_MAXREG_COUNT
	.align		4
        /*009c*/ 	.byte	0x03, 0x1b
        /*009e*/ 	.short	0x00ff


	//----- nvinfo : EIATTR_MERCURY_ISA_VERSION
	.align		4
        /*00a0*/ 	.byte	0x03, 0x5f
        /*00a2*/ 	.short	0x0101


	//----- nvinfo : EIATTR_VRC_CTA_INIT_COUNT
	.align		4
        /*00a4*/ 	.byte	0x02, 0x4a
	.zero		1
	.zero		1


	//----- nvinfo : EIATTR_EXIT_INSTR_OFFSETS
	.align		4
        /*00a8*/ 	.byte	0x04, 0x1c
        /*00aa*/ 	.short	(.L_81 - .L_80)


	//   ....[0]....
.L_80:
        /*00ac*/ 	.word	0x00000900


	//----- nvinfo : EIATTR_CBANK_PARAM_SIZE
	.align		4
.L_81:
        /*00b0*/ 	.byte	0x03, 0x19
        /*00b2*/ 	.short	0x0030


	//----- nvinfo : EIATTR_PARAM_CBANK
	.align		4
        /*00b4*/ 	.byte	0x04, 0x0a
        /*00b6*/ 	.short	(.L_83 - .L_82)
	.align		4
.L_82:
        /*00b8*/ 	.word	index@(.nv.constant0._Z12matMulKernelPfiiS_iiS_ii)
        /*00bc*/ 	.short	0x0380
        /*00be*/ 	.short	0x0030


	//----- nvinfo : EIATTR_SW_WAR
	.align		4
.L_83:
        /*00c0*/ 	.byte	0x04, 0x36
        /*00c2*/ 	.short	(.L_85 - .L_84)
.L_84:
        /*00c4*/ 	.word	0x00000008
.L_85:


//--------------------- .nv.callgraph             --------------------------
	.section	.nv.callgraph,"",@"SHT_CUDA_CALLGRAPH"
	.align	4
	.sectionentsize	8
	.align		4
        /*0000*/ 	.word	0x00000000
	.align		4
        /*0004*/ 	.word	0xffffffff
	.align		4
        /*0008*/ 	.word	0x00000000
	.align		4
        /*000c*/ 	.word	0xfffffffe
	.align		4
        /*0010*/ 	.word	0x00000000
	.align		4
        /*0014*/ 	.word	0xfffffffd
	.align		4
        /*0018*/ 	.word	0x00000000
	.align		4
        /*001c*/ 	.word	0xfffffffc


//--------------------- .text._Z7vec_sumPfS_i     --------------------------
	.section	.text._Z7vec_sumPfS_i,"ax",@progbits
	.align	128
        .global         _Z7vec_sumPfS_i
        .type           _Z7vec_sumPfS_i,@function
        .size           _Z7vec_sumPfS_i,(.L_x_18 - _Z7vec_sumPfS_i)
        .other          _Z7vec_sumPfS_i,@"STO_CUDA_ENTRY STV_DEFAULT"
_Z7vec_sumPfS_i:
.text._Z7vec_sumPfS_i:
[----:B------:R-:W-:Y:S08]  /*0000*/  LDC R1, c[0x0][0x37c] ;  /* 0x0000df00ff017b82 */ /* 0x000ff00000000800 */
[----:B------:R-:W0:Y:S02]  /*0010*/  LDC R6, c[0x0][0x390] ;  /* 0x0000e400ff067b82 */ /* 0x000e240000000800 */
[----:B0-----:R-:W-:-:S13]  /*0020*/  ISETP.GE.AND P0, PT, R6, 0x1, PT ;  /* 0x000000010600780c */ /* 0x001fda0003f06270 */
[----:B------:R-:W-:Y:S05]  /*0030*/  @!P0 EXIT ;  /* 0x000000000000894d */ /* 0x000fea0003800000 */
[----:B------:R-:W0:Y:S01]  /*0040*/  S2R R7, SR_CTAID.X ;  /* 0x0000000000077919 */ /* 0x000e220000002500 */
[----:B------:R-:W1:Y:S01]  /*0050*/  LDC.64 R2, c[0x0][0x388] ;  /* 0x0000e200ff027b82 */ /* 0x000e620000000a00 */
[----:B------:R-:W0:Y:S01]  /*0060*/  LDCU UR4, c[0x0][0x360] ;  /* 0x00006c00ff0477ac */ /* 0x000e220008000800 */
[----:B------:R-:W0:Y:S01]  /*0070*/  S2R R0, SR_TID.X ;  /* 0x0000000000007919 */ /* 0x000e220000002100 */
[----:B------:R-:W2:Y:S01]  /*0080*/  LDCU.64 UR6, c[0x0][0x358] ;  /* 0x00006b00ff0677ac */ /* 0x000ea20008000a00 */
[C---:B------:R-:W-:Y:S02]  /*0090*/  ISETP.GE.U32.AND P1, PT, R6.reuse, 0x10, PT ;  /* 0x000000100600780c */ /* 0x040fe40003f26070 */
[----:B------:R-:W-:-:S04]  /*00a0*/  LOP3.LUT R8, R6, 0xf, RZ, 0xc0, !PT ;  /* 0x0000000f06087812 */ /* 0x000fc800078ec0ff */
[----:B------:R-:W-:Y:S01]  /*00b0*/  ISETP.NE.AND P0, PT, R8, RZ, PT ;  /* 0x000000ff0800720c */ /* 0x000fe20003f05270 */
[----:B0-----:R-:W-:-:S04]  /*00c0*/  IMAD R7, R7, UR4, R0 ;  /* 0x0000000407077c24 */ /* 0x001fc8000f8e0200 */
[----:B-1----:R-:W-:-:S04]  /*00d0*/  IMAD.WIDE R2, R7, 0x4, R2 ;  /* 0x0000000407027825 */ /* 0x002fc800078e0202 */
[----:B------:R-:W-:Y:S01]  /*00e0*/  HFMA2 R0, -RZ, RZ, 0, 0 ;  /* 0x00000000ff007431 */ /* 0x000fe200000001ff */
[----:B--2---:R0:W5:Y:S01]  /*00f0*/  LDG.E R11, desc[UR6][R2.64] ;  /* 0x00000006020b7981 */ /* 0x004162000c1e1900 */
[----:B------:R-:W-:Y:S01]  /*0100*/  IMAD R7, R7, R6, RZ ;  /* 0x0000000607077224 */ /* 0x000fe200078e02ff */
[----:B------:R-:W-:Y:S06]  /*0110*/  @!P1 BRA `(.L_x_0) ;  /* 0x0000000000f49947 */ /* 0x000fec0003800000 */
[----:B------:R-:W1:Y:S01]  /*0120*/  LDCU.64 UR4, c[0x0][0x380] ;  /* 0x00007000ff0477ac */ /* 0x000e620008000a00 */
[----:B------:R-:W-:Y:S02]  /*0130*/  LOP3.LUT R0, R6, 0x7ffffff0, RZ, 0xc0, !PT ;  /* 0x7ffffff006007812 */ /* 0x000fe400078ec0ff */
[----:B------:R-:W-:Y:S02]  /*0140*/  MOV R10, R7 ;  /* 0x00000007000a7202 */ /* 0x000fe40000000f00 */
[----:B------:R-:W-:Y:S01]  /*0150*/  IADD3 R9, PT, PT, -R0, RZ, RZ ;  /* 0x000000ff00097210 */ /* 0x000fe20007ffe1ff */
[----:B-1----:R-:W-:-:S04]  /*0160*/  UIADD3 UR4, UP0, UPT, UR4, 0x20, URZ ;  /* 0x0000002004047890 */ /* 0x002fc8000ff1e0ff */
[----:B------:R-:W-:-:S12]  /*0170*/  UIADD3.X UR5, UPT, UPT, URZ, UR5, URZ, UP0, !UPT ;  /* 0x00000005ff057290 */ /* 0x000fd800087fe4ff */
.L_x_1:
[----:B------:R-:W-:Y:S02]  /*0180*/  MOV R4, UR4 ;  /* 0x0000000400047c02 */ /* 0x000fe40008000f00 */
[----:B------:R-:W-:-:S03]  /*0190*/  MOV R5, UR5 ;  /* 0x0000000500057c02 */ /* 0x000fc60008000f00 */
[----:B------:R-:W-:-:S05]  /*01a0*/  IMAD.WIDE R4, R10, 0x4, R4 ;  /* 0x000000040a047825 */ /* 0x000fca00078e0204 */
[----:B------:R-:W2:Y:S02]  /*01b0*/  LDG.E R12, desc[UR6][R4.64+-0x20] ;  /* 0xffffe006040c7981 */ /* 0x000ea4000c1e1900 */
[----:B--23-5:R-:W-:-:S05]  /*01c0*/  FADD R11, R12, R11 ;  /* 0x0000000b0c0b7221 */ /* 0x02cfca0000000000 */
[----:B------:R1:W-:Y:S04]  /*01d0*/  STG.E desc[UR6][R2.64], R11 ;  /* 0x0000000b02007986 */ /* 0x0003e8000c101906 */
[----:B------:R-:W2:Y:S02]  /*01e0*/  LDG.E R12, desc[UR6][R4.64+-0x1c] ;  /* 0xffffe406040c7981 */ /* 0x000ea4000c1e1900 */
[----:B--2---:R-:W-:-:S05]  /*01f0*/  FADD R13, R11, R12 ;  /* 0x0000000c0b0d7221 */ /* 0x004fca0000000000 */
[----:B------:R2:W-:Y:S04]  /*0200*/  STG.E desc[UR6][R2.64], R13 ;  /* 0x0000000d02007986 */ /* 0x0005e8000c101906 */
[----:B------:R-:W3:Y:S02]  /*0210*/  LDG.E R12, desc[UR6][R4.64+-0x18] ;  /* 0xffffe806040c7981 */ /* 0x000ee4000c1e1900 */
[----:B---3--:R-:W-:-:S05]  /*0220*/  FADD R15, R13, R12 ;  /* 0x0000000c0d0f7221 */ /* 0x008fca0000000000 */
[----:B------:R3:W-:Y:S04]  /*0230*/  STG.E desc[UR6][R2.64], R15 ;  /* 0x0000000f02007986 */ /* 0x0007e8000c101906 */
[----:B------:R-:W4:Y:S02]  /*0240*/  LDG.E R12, desc[UR6][R4.64+-0x14] ;  /* 0xffffec06040c7981 */ /* 0x000f24000c1e1900 */
[----:B----4-:R-:W-:-:S05]  /*0250*/  FADD R17, R15, R12 ;  /* 0x0000000c0f117221 */ /* 0x010fca0000000000 */
[----:B------:R4:W-:Y:S04]  /*0260*/  STG.E desc[UR6][R2.64], R17 ;  /* 0x0000001102007986 */ /* 0x0009e8000c101906 */
[----:B------:R-:W1:Y:S02]  /*0270*/  LDG.E R12, desc[UR6][R4.64+-0x10] ;  /* 0xfffff006040c7981 */ /* 0x000e64000c1e1900 */
[----:B-1----:R-:W-:-:S05]  /*0280*/  FADD R11, R17, R12 ;  /* 0x0000000c110b7221 */ /* 0x002fca0000000000 */
        /* <DEDUP_REMOVED lines=12> */
[----:B------:R-:W-:Y:S04]  /*0350*/  STG.E desc[UR6][R2.64], R11 ;  /* 0x0000000b02007986 */ /* 0x000fe8000c101906 */
        /* <DEDUP_REMOVED lines=9> */
[----:B------:R-:W4:Y:S02]  /*03f0*/  LDG.E R12, desc[UR6][R4.64+0x10] ;  /* 0x00001006040c7981 */ /* 0x000f24000c1e1900 */
[----:B----4-:R-:W-:-:S05]  /*0400*/  FADD R19, R17, R12 ;  /* 0x0000000c11137221 */ /* 0x010fca0000000000 */
[----:B------:R3:W-:Y:S04]  /*0410*/  STG.E desc[UR6][R2.64], R19 ;  /* 0x0000001302007986 */ /* 0x0007e8000c101906 */
[----:B------:R-:W1:Y:S02]  /*0420*/  LDG.E R12, desc[UR6][R4.64+0x14] ;  /* 0x00001406040c7981 */ /* 0x000e64000c1e1900 */
[----:B-1----:R-:W-:-:S05]  /*0430*/  FADD R13, R19, R12 ;  /* 0x0000000c130d7221 */ /* 0x002fca0000000000 */
[----:B------:R3:W-:Y:S04]  /*0440*/  STG.E desc[UR6][R2.64], R13 ;  /* 0x0000000d02007986 */ /* 0x0007e8000c101906 */
[----:B------:R-:W2:Y:S01]  /*0450*/  LDG.E R12, desc[UR6][R4.64+0x18] ;  /* 0x00001806040c7981 */ /* 0x000ea2000c1e1900 */
[----:B------:R-:W-:Y:S01]  /*0460*/  IADD3 R9, PT, PT, R9, 0x10, RZ ;  /* 0x0000001009097810 */ /* 0x000fe20007ffe0ff */
[----:B--2---:R-:W-:-:S05]  /*0470*/  FADD R15, R13, R12 ;  /* 0x0000000c0d0f7221 */ /* 0x004fca0000000000 */
[----:B------:R3:W-:Y:S04]  /*0480*/  STG.E desc[UR6][R2.64], R15 ;  /* 0x0000000f02007986 */ /* 0x0007e8000c101906 */
[----:B------:R-:W2:Y:S01]  /*0490*/  LDG.E R12, desc[UR6][R4.64+0x1c] ;  /* 0x00001c06040c7981 */ /* 0x000ea2000c1e1900 */
[----:B------:R-:W-:Y:S02]  /*04a0*/  ISETP.NE.AND P1, PT, R9, RZ, PT ;  /* 0x000000ff0900720c */ /* 0x000fe40003f25270 */
[----:B------:R-:W-:Y:S01]  /*04b0*/  IADD3 R10, PT, PT, R10, 0x10, RZ ;  /* 0x000000100a0a7810 */ /* 0x000fe20007ffe0ff */
[----:B--2---:R-:W-:-:S05]  /*04c0*/  FADD R11, R15, R12 ;  /* 0x0000000c0f0b7221 */ /* 0x004fca0000000000 */
[----:B------:R3:W-:Y:S05]  /*04d0*/  STG.E desc[UR6][R2.64], R11 ;  /* 0x0000000b02007986 */ /* 0x0007ea000c101906 */
[----:B------:R-:W-:Y:S05]  /*04e0*/  @P1 BRA `(.L_x_1) ;  /* 0xfffffffc00241947 */ /* 0x000fea000383ffff */
.L_x_0:
[----:B------:R-:W-:Y:S05]  /*04f0*/  @!P0 EXIT ;  /* 0x000000000000894d */ /* 0x000fea0003800000 */
[----:B------:R-:W-:Y:S02]  /*0500*/  ISETP.GE.U32.AND P0, PT, R8, 0x8, PT ;  /* 0x000000080800780c */ /* 0x000fe40003f06070 */
[----:B------:R-:W-:-:S04]  /*0510*/  LOP3.LUT R10, R6, 0x7, RZ, 0xc0, !PT ;  /* 0x00000007060a7812 */ /* 0x000fc800078ec0ff */
[----:B------:R-:W-:-:S07]  /*0520*/  ISETP.NE.AND P1, PT, R10, RZ, PT ;  /* 0x000000ff0a00720c */ /* 0x000fce0003f25270 */
[----:B------:R-:W-:Y:S06]  /*0530*/  @!P0 BRA `(.L_x_2) ;  /* 0x0000000000708947 */ /* 0x000fec0003800000 */
[----:B------:R-:W1:Y:S01]  /*0540*/  LDC.64 R4, c[0x0][0x380] ;  /* 0x0000e000ff047b82 */ /* 0x000e620000000a00 */
[----:B------:R-:W-:-:S05]  /*0550*/  IADD3 R9, PT, PT, R7, R0, RZ ;  /* 0x0000000007097210 */ /* 0x000fca0007ffe0ff */
[----:B-1----:R-:W-:-:S05]  /*0560*/  IMAD.WIDE R4, R9, 0x4, R4 ;  /* 0x0000000409047825 */ /* 0x002fca00078e0204 */
[----:B------:R-:W3:Y:S02]  /*0570*/  LDG.E R8, desc[UR6][R4.64] ;  /* 0x0000000604087981 */ /* 0x000ee4000c1e1900 */
[----:B---3-5:R-:W-:-:S05]  /*0580*/  FADD R11, R11, R8 ;  /* 0x000000080b0b7221 */ /* 0x028fca0000000000 */
[----:B------:R-:W-:Y:S04]  /*0590*/  STG.E desc[UR6][R2.64], R11 ;  /* 0x0000000b02007986 */ /* 0x000fe8000c101906 */
[----:B------:R-:W2:Y:S02]  /*05a0*/  LDG.E R8, desc[UR6][R4.64+0x4] ;  /* 0x0000040604087981 */ /* 0x000ea4000c1e1900 */
[----:B--2---:R-:W-:-:S05]  /*05b0*/  FADD R9, R11, R8 ;  /* 0x000000080b097221 */ /* 0x004fca0000000000 */
[----:B------:R1:W-:Y:S04]  /*05c0*/  STG.E desc[UR6][R2.64], R9 ;  /* 0x0000000902007986 */ /* 0x0003e8000c101906 */
[----:B------:R-:W2:Y:S02]  /*05d0*/  LDG.E R8, desc[UR6][R4.64+0x8] ;  /* 0x0000080604087981 */ /* 0x000ea4000c1e1900 */
[----:B--2---:R-:W-:-:S05]  /*05e0*/  FADD R13, R9, R8 ;  /* 0x00000008090d7221 */ /* 0x004fca0000000000 */
[----:B------:R2:W-:Y:S04]  /*05f0*/  STG.E desc[UR6][R2.64], R13 ;  /* 0x0000000d02007986 */ /* 0x0005e8000c101906 */
[----:B------:R-:W3:Y:S02]  /*0600*/  LDG.E R8, desc[UR6][R4.64+0xc] ;  /* 0x00000c0604087981 */ /* 0x000ee4000c1e1900 */
[----:B---3--:R-:W-:-:S05]  /*0610*/  FADD R15, R13, R8 ;  /* 0x000000080d0f7221 */ /* 0x008fca0000000000 */
[----:B------:R4:W-:Y:S04]  /*0620*/  STG.E desc[UR6][R2.64], R15 ;  /* 0x0000000f02007986 */ /* 0x0009e8000c101906 */
[----:B------:R-:W3:Y:S02]  /*0630*/  LDG.E R8, desc[UR6][R4.64+0x10] ;  /* 0x0000100604087981 */ /* 0x000ee4000c1e1900 */
[----:B---3--:R-:W-:-:S05]  /*0640*/  FADD R17, R15, R8 ;  /* 0x000000080f117221 */ /* 0x008fca0000000000 */
[----:B------:R4:W-:Y:S04]  /*0650*/  STG.E desc[UR6][R2.64], R17 ;  /* 0x0000001102007986 */ /* 0x0009e8000c101906 */
[----:B------:R-:W1:Y:S02]  /*0660*/  LDG.E R8, desc[UR6][R4.64+0x14] ;  /* 0x0000140604087981 */ /* 0x000e64000c1e1900 */
[----:B-1----:R-:W-:-:S05]  /*0670*/  FADD R9, R17, R8 ;  /* 0x0000000811097221 */ /* 0x002fca0000000000 */
[----:B------:R4:W-:Y:S04]  /*0680*/  STG.E desc[UR6][R2.64], R9 ;  /* 0x0000000902007986 */ /* 0x0009e8000c101906 */
[----:B------:R-:W2:Y:S02]  /*0690*/  LDG.E R8, desc[UR6][R4.64+0x18] ;  /* 0x0000180604087981 */ /* 0x000ea4000c1e1900 */
[----:B--2---:R-:W-:-:S05]  /*06a0*/  FADD R13, R9, R8 ;  /* 0x00000008090d7221 */ /* 0x004fca0000000000 */
[----:B------:R4:W-:Y:S04]  /*06b0*/  STG.E desc[UR6][R2.64], R13 ;  /* 0x0000000d02007986 */ /* 0x0009e8000c101906 */
[----:B------:R-:W2:Y:S01]  /*06c0*/  LDG.E R8, desc[UR6][R4.64+0x1c] ;  /* 0x00001c0604087981 */ /* 0x000ea2000c1e1900 */
[----:B------:R-:W-:Y:S01]  /*06d0*/  IADD3 R0, PT, PT, R0, 0x8, RZ ;  /* 0x0000000800007810 */ /* 0x000fe20007ffe0ff */
[----:B--2---:R-:W-:-:S05]  /*06e0*/  FADD R11, R13, R8 ;  /* 0x000000080d0b7221 */ /* 0x004fca0000000000 */
[----:B------:R4:W-:Y:S02]  /*06f0*/  STG.E desc[UR6][R2.64], R11 ;  /* 0x0000000b02007986 */ /* 0x0009e4000c101906 */
.L_x_2:
[----:B------:R-:W-:Y:S05]  /*0700*/  @!P1 EXIT ;  /* 0x000000000000994d */ /* 0x000fea0003800000 */
[----:B------:R-:W-:Y:S02]  /*0710*/  ISETP.GE.U32.AND P0, PT, R10, 0x4, PT ;  /* 0x000000040a00780c */ /* 0x000fe40003f06070 */
[----:B------:R-:W-:-:S04]  /*0720*/  LOP3.LUT R6, R6, 0x3, RZ, 0xc0, !PT ;  /* 0x0000000306067812 */ /* 0x000fc800078ec0ff */
[----:B------:R-:W-:-:S07]  /*0730*/  ISETP.NE.AND P1, PT, R6, RZ, PT ;  /* 0x000000ff0600720c */ /* 0x000fce0003f25270 */
[----:B------:R-:W-:Y:S06]  /*0740*/  @!P0 BRA `(.L_x_3) ;  /* 0x0000000000408947 */ /* 0x000fec0003800000 */
[----:B------:R-:W1:Y:S01]  /*0750*/  LDC.64 R4, c[0x0][0x380] ;  /* 0x0000e000ff047b82 */ /* 0x000e620000000a00 */
[----:B----4-:R-:W-:-:S05]  /*0760*/  IADD3 R9, PT, PT, R7, R0, RZ ;  /* 0x0000000007097210 */ /* 0x010fca0007ffe0ff */
[----:B-1----:R-:W-:-:S05]  /*0770*/  IMAD.WIDE R4, R9, 0x4, R4 ;  /* 0x0000000409047825 */ /* 0x002fca00078e0204 */
[----:B------:R-:W2:Y:S02]  /*0780*/  LDG.E R8, desc[UR6][R4.64] ;  /* 0x0000000604087981 */ /* 0x000ea4000c1e1900 */
[----:B--2--5:R-:W-:-:S05]  /*0790*/  FADD R9, R11, R8 ;  /* 0x000000080b097221 */ /* 0x024fca0000000000 */
[----:B------:R1:W-:Y:S04]  /*07a0*/  STG.E desc[UR6][R2.64], R9 ;  /* 0x0000000902007986 */ /* 0x0003e8000c101906 */
[----:B------:R-:W3:Y:S02]  /*07b0*/  LDG.E R8, desc[UR6][R4.64+0x4] ;  /* 0x0000040604087981 */ /* 0x000ee4000c1e1900 */
[----:B---3--:R-:W-:-:S05]  /*07c0*/  FADD R13, R9, R8 ;  /* 0x00000008090d7221 */ /* 0x008fca0000000000 */
        /* <DEDUP_REMOVED lines=8> */
.L_x_3:
[----:B------:R-:W-:Y:S05]  /*0850*/  @!P1 EXIT ;  /* 0x000000000000994d */ /* 0x000fea0003800000 */
[----:B-1--4-:R-:W1:Y:S01]  /*0860*/  LDC.64 R8, c[0x0][0x380] ;  /* 0x0000e000ff087b82 */ /* 0x012e620000000a00 */
[----:B------:R-:W-:Y:S02]  /*0870*/  IADD3 R7, PT, PT, R7, R0, RZ ;  /* 0x0000000007077210 */ /* 0x000fe40007ffe0ff */
[----:B------:R-:W-:-:S07]  /*0880*/  IADD3 R6, PT, PT, -R6, RZ, RZ ;  /* 0x000000ff06067210 */ /* 0x000fce0007ffe1ff */
.L_x_4:
[----:B-1----:R-:W-:-:S06]  /*0890*/  IMAD.WIDE R4, R7, 0x4, R8 ;  /* 0x0000000407047825 */ /* 0x002fcc00078e0208 */
[----:B------:R-:W3:Y:S01]  /*08a0*/  LDG.E R4, desc[UR6][R4.64] ;  /* 0x0000000604047981 */ /* 0x000ee2000c1e1900 */
[----:B------:R-:W-:Y:S02]  /*08b0*/  IADD3 R6, PT, PT, R6, 0x1, RZ ;  /* 0x0000000106067810 */ /* 0x000fe40007ffe0ff */
[----:B------:R-:W-:Y:S02]  /*08c0*/  IADD3 R7, PT, PT, R7, 0x1, RZ ;  /* 0x0000000107077810 */ /* 0x000fe40007ffe0ff */
[----:B------:R-:W-:Y:S01]  /*08d0*/  ISETP.NE.AND P0, PT, R6, RZ, PT ;  /* 0x000000ff0600720c */ /* 0x000fe20003f05270 */
[----:B--23-5:R-:W-:-:S05]  /*08e0*/  FADD R11, R4, R11 ;  /* 0x0000000b040b7221 */ /* 0x02cfca0000000000 */
[----:B------:R2:W-:Y:S07]  /*08f0*/  STG.E desc[UR6][R2.64], R11 ;  /* 0x0000000b02007986 */ /* 0x0005ee000c101906 */
[----:B------:R-:W-:Y:S05]  /*0900*/  @P0 BRA `(.L_x_4) ;  /* 0xfffffffc00e00947 */ /* 0x000fea000383ffff */
[----:B------:R-:W-:Y:S05]  /*0910*/  EXIT ;  /* 0x000000000000794d */ /* 0x000fea0003800000 */
.L_x_5:
[----:B------:R-:W-:-:S00]  /*0920*/  BRA `(.L_x_5) ;  /* 0xfffffffc00fc7947 */ /* 0x000fc0000383ffff */
[----:B------:R-:W-:-:S00]  /*0930*/  NOP ;  /* 0x0000000000007918 */ /* 0x000fc00000000000 */
        /* <DEDUP_REMOVED lines=12> */
.L_x_18:


//--------------------- .text._Z5hash_PfiiS_iiS_iiS_ --------------------------
	.section	.text._Z5hash_PfiiS_iiS_iiS_,"ax",@progbits
	.align	128
        .global         _Z5hash_PfiiS_iiS_iiS_
        .type           _Z5hash_PfiiS_iiS_iiS_,@function
        .size           _Z5hash_PfiiS_iiS_iiS_,(.L_x_19 - _Z5hash_PfiiS_iiS_iiS_)
        .other          _Z5hash_PfiiS_iiS_iiS_,@"STO_CUDA_ENTRY STV_DEFAULT"
_Z5hash_PfiiS_iiS_iiS_:
.text._Z5hash_PfiiS_iiS_iiS_:
[----:B------:R-:W-:Y:S08]  /*0000*/  LDC R1, c[0x0][0x37c] ;  /* 0x0000df00ff017b82 */ /* 0x000ff00000000800 */
[----:B------:R-:W0:Y:S01]  /*0010*/  LDC R9, c[0x0][0x388] ;  /* 0x0000e200ff097b82 */ /* 0x000e220000000800 */
[----:B------:R-:W1:Y:S01]  /*0020*/  S2R R0, SR_TID.Y ;  /* 0x0000000000007919 */ /* 0x000e620000002200 */
[----:B------:R-:W2:Y:S01]  /*0030*/  LDCU UR6, c[0x0][0x38c] ;  /* 0x00007180ff0677ac */ /* 0x000ea20008000800 */
[----:B------:R-:W-:Y:S01]  /*0040*/  MOV R19, RZ ;  /* 0x000000ff00137202 */ /* 0x000fe20000000f00 */
[----:B------:R-:W3:Y:S01]  /*0050*/  S2R R8, SR_TID.X ;  /* 0x0000000000087919 */ /* 0x000ee20000002100 */
[----:B------:R-:W4:Y:S03]  /*0060*/  LDCU.64 UR10, c[0x0][0x358] ;  /* 0x00006b00ff0a77ac */ /* 0x000f260008000a00 */
[----:B------:R-:W1:Y:S08]  /*0070*/  S2UR UR4, SR_CTAID.Y ;  /* 0x00000000000479c3 */ /* 0x000e700000002600 */
[----:B------:R-:W1:Y:S01]  /*0080*/  LDC R5, c[0x0][0x364] ;  /* 0x0000d900ff057b82 */ /* 0x000e620000000800 */
[----:B--2---:R-:W-:Y:S01]  /*0090*/  UISETP.GE.AND UP0, UPT, UR6, 0x1, UPT ;  /* 0x000000010600788c */ /* 0x004fe2000bf06270 */
[----:B0-----:R-:W-:-:S06]  /*00a0*/  IABS R7, R9 ;  /* 0x0000000900077213 */ /* 0x001fcc0000000000 */
[----:B------:R-:W0:Y:S01]  /*00b0*/  S2UR UR5, SR_CTAID.X ;  /* 0x00000000000579c3 */ /* 0x000e220000002500 */
[----:B------:R-:W2:Y:S01]  /*00c0*/  I2F.RP R4, R7 ;  /* 0x0000000700047306 */ /* 0x000ea20000209400 */
[----:B-1----:R-:W-:Y:S01]  /*00d0*/  IMAD R0, R5, UR4, R0 ;  /* 0x0000000405007c24 */ /* 0x002fe2000f8e0200 */
[----:B------:R-:W0:Y:S06]  /*00e0*/  LDCU UR4, c[0x0][0x360] ;  /* 0x00006c00ff0477ac */ /* 0x000e2c0008000800 */
[----:B--2---:R-:W1:Y:S01]  /*00f0*/  MUFU.RCP R4, R4 ;  /* 0x0000000400047308 */ /* 0x004e620000001000 */
[----:B0-----:R-:W-:Y:S01]  /*0100*/  UIMAD UR5, UR5, UR4, URZ ;  /* 0x00000004050572a4 */ /* 0x001fe2000f8e02ff */
[----:B-1----:R-:W-:-:S02]  /*0110*/  IADD3 R2, PT, PT, R4, 0xffffffe, RZ ;  /* 0x0ffffffe04027810 */ /* 0x002fc40007ffe0ff */
[----:B------:R-:W-:-:S04]  /*0120*/  IABS R4, R0 ;  /* 0x0000000000047213 */ /* 0x000fc80000000000 */
[----:B------:R0:W1:Y:S01]  /*0130*/  F2I.FTZ.U32.TRUNC.NTZ R3, R2 ;  /* 0x0000000200037305 */ /* 0x000062000021f000 */
[----:B---3--:R-:W-:Y:S01]  /*0140*/  IADD3 R16, PT, PT, R8, UR5, RZ ;  /* 0x0000000508107c10 */ /* 0x008fe2000fffe0ff */
[----:B0-----:R-:W-:Y:S01]  /*0150*/  HFMA2 R2, -RZ, RZ, 0, 0 ;  /* 0x00000000ff027431 */ /* 0x001fe200000001ff */
[----:B-1----:R-:W-:-:S05]  /*0160*/  IADD3 R6, PT, PT, RZ, -R3, RZ ;  /* 0x80000003ff067210 */ /* 0x002fca0007ffe0ff */
[----:B------:R-:W-:-:S04]  /*0170*/  IMAD R5, R6, R7, RZ ;  /* 0x0000000706057224 */ /* 0x000fc800078e02ff */
[----:B------:R-:W-:-:S06]  /*0180*/  IMAD.HI.U32 R3, R3, R5, R2 ;  /* 0x0000000503037227 */ /* 0x000fcc00078e0002 */
[----:B------:R-:W-:-:S05]  /*0190*/  IMAD.HI.U32 R3, R3, R4, RZ ;  /* 0x0000000403037227 */ /* 0x000fca00078e00ff */
[----:B------:R-:W-:-:S05]  /*01a0*/  IADD3 R5, PT, PT, -R3, RZ, RZ ;  /* 0x000000ff03057210 */ /* 0x000fca0007ffe1ff */
[----:B------:R-:W-:Y:S01]  /*01b0*/  IMAD R2, R7, R5, R4 ;  /* 0x0000000507027224 */ /* 0x000fe200078e0204 */
[----:B------:R-:W-:-:S04]  /*01c0*/  LOP3.LUT R4, R0, R9, RZ, 0x3c, !PT ;  /* 0x0000000900047212 */ /* 0x000fc800078e3cff */
[----:B------:R-:W-:Y:S02]  /*01d0*/  ISETP.GT.U32.AND P1, PT, R7, R2, PT ;  /* 0x000000020700720c */ /* 0x000fe40003f24070 */
[----:B------:R-:W-:-:S11]  /*01e0*/  ISETP.GE.AND P2, PT, R4, RZ, PT ;  /* 0x000000ff0400720c */ /* 0x000fd60003f46270 */
[-C--:B------:R-:W-:Y:S02]  /*01f0*/  @!P1 IADD3 R2, PT, PT, R2, -R7.reuse, RZ ;  /* 0x8000000702029210 */ /* 0x080fe40007ffe0ff */
[----:B------:R-:W-:Y:S02]  /*0200*/  @!P1 IADD3 R3, PT, PT, R3, 0x1, RZ ;  /* 0x0000000103039810 */ /* 0x000fe40007ffe0ff */
[----:B------:R-:W-:-:S13]  /*0210*/  ISETP.GE.U32.AND P0, PT, R2, R7, PT ;  /* 0x000000070200720c */ /* 0x000fda0003f06070 */
[----:B------:R-:W-:-:S04]  /*0220*/  @P0 IADD3 R3, PT, PT, R3, 0x1, RZ ;  /* 0x0000000103030810 */ /* 0x000fc80007ffe0ff */
[----:B------:R-:W-:Y:S01]  /*0230*/  @!P2 IADD3 R3, PT, PT, -R3, RZ, RZ ;  /* 0x000000ff0303a210 */ /* 0x000fe20007ffe1ff */
[----:B----4-:R-:W-:Y:S06]  /*0240*/  BRA.U !UP0, `(.L_x_6) ;  /* 0x00000009082c7547 */ /* 0x010fec000b800000 */
[----:B------:R-:W-:Y:S01]  /*0250*/  ISETP.GE.AND P1, PT, R0, RZ, PT ;  /* 0x000000ff0000720c */ /* 0x000fe20003f26270 */
[----:B------:R-:W-:Y:S01]  /*0260*/  UISETP.GE.U32.AND UP1, UPT, UR6, 0x8, UPT ;  /* 0x000000080600788c */ /* 0x000fe2000bf26070 */
[-C--:B------:R-:W-:Y:S01]  /*0270*/  ISETP.GT.U32.AND P0, PT, R7, R2.reuse, PT ;  /* 0x000000020700720c */ /* 0x080fe20003f04070 */
[----:B------:R-:W-:Y:S01]  /*0280*/  ULOP3.LUT UR7, UR6, 0x7, URZ, 0xc0, !UPT ;  /* 0x0000000706077892 */ /* 0x000fe2000f8ec0ff */
[----:B------:R-:W-:Y:S01]  /*0290*/  IADD3 R5, PT, PT, R2, -R7, RZ ;  /* 0x8000000702057210 */ /* 0x000fe20007ffe0ff */
[----:B------:R-:W-:Y:S01]  /*02a0*/  UMOV UR4, URZ ;  /* 0x000000ff00047c82 */ /* 0x000fe20008000000 */
[----:B------:R-:W-:Y:S01]  /*02b0*/  MOV R19, RZ ;  /* 0x000000ff00137202 */ /* 0x000fe20000000f00 */
[----:B------:R-:W-:Y:S01]  /*02c0*/  UISETP.NE.AND UP0, UPT, UR7, URZ, UPT ;  /* 0x000000ff0700728c */ /* 0x000fe2000bf05270 */
[----:B------:R-:W-:Y:S02]  /*02d0*/  SEL R5, R5, R2, !P0 ;  /* 0x0000000205057207 */ /* 0x000fe40004000000 */
[----:B------:R-:W-:-:S02]  /*02e0*/  ISETP.NE.AND P0, PT, R9, RZ, PT ;  /* 0x000000ff0900720c */ /* 0x000fc40003f05270 */
[----:B------:R-:W-:Y:S02]  /*02f0*/  LOP3.LUT R2, RZ, R9, RZ, 0x33, !PT ;  /* 0x00000009ff027212 */ /* 0x000fe400078e33ff */
[----:B------:R-:W-:Y:S02]  /*0300*/  @!P1 IADD3 R5, PT, PT, -R5, RZ, RZ ;  /* 0x000000ff05059210 */ /* 0x000fe40007ffe1ff */
[C---:B------:R-:W-:Y:S02]  /*0310*/  SEL R17, R2.reuse, R3, !P0 ;  /* 0x0000000302117207 */ /* 0x040fe40004000000 */
[----:B------:R-:W-:-:S05]  /*0320*/  SEL R18, R2, R5, !P0 ;  /* 0x0000000502127207 */ /* 0x000fca0004000000 */
[----:B------:R-:W-:Y:S01]  /*0330*/  IMAD R18, R18, UR6, RZ ;  /* 0x0000000612127c24 */ /* 0x000fe2000f8e02ff */
[----:B------:R-:W-:Y:S06]  /*0340*/  BRA.U !UP1, `(.L_x_7) ;  /* 0x0000000109cc7547 */ /* 0x000fec000b800000 */
[----:B------:R-:W0:Y:S01]  /*0350*/  LDC.64 R4, c[0x0][0x380] ;  /* 0x0000e000ff047b82 */ /* 0x000e220000000a00 */
[----:B------:R-:W-:Y:S01]  /*0360*/  HFMA2 R19, -RZ, RZ, 0, 0 ;  /* 0x00000000ff137431 */ /* 0x000fe200000001ff */
[----:B------:R-:W-:-:S04]  /*0370*/  ULOP3.LUT UR4, UR6, 0x7ffffff8, URZ, 0xc0, !UPT ;  /* 0x7ffffff806047892 */ /* 0x000fc8000f8ec0ff */
[----:B------:R-:W-:Y:S02]  /*0380*/  UIADD3 UR8, UPT, UPT, -UR4, URZ, URZ ;  /* 0x000000ff04087290 */ /* 0x000fe4000fffe1ff */
[----:B------:R-:W1:Y:S01]  /*0390*/  LDC.64 R2, c[0x0][0x398] ;  /* 0x0000e600ff027b82 */ /* 0x000e620000000a00 */
[----:B0-----:R-:W-:-:S03]  /*03a0*/  IMAD.WIDE.U32 R4, R18, 0x4, R4 ;  /* 0x0000000412047825 */ /* 0x001fc600078e0004 */
[----:B------:R-:W-:Y:S01]  /*03b0*/  IADD3 R6, P0, PT, R4, 0x10, RZ ;  /* 0x0000001004067810 */ /* 0x000fe20007f1e0ff */
[----:B-1----:R-:W-:-:S03]  /*03c0*/  IMAD R7, R17, R3, RZ ;  /* 0x0000000311077224 */ /* 0x002fc600078e02ff */
[----:B------:R-:W-:Y:S01]  /*03d0*/  IADD3.X R5, PT, PT, RZ, R5, RZ, P0, !PT ;  /* 0x00000005ff057210 */ /* 0x000fe200007fe4ff */
[----:B------:R-:W-:-:S05]  /*03e0*/  IMAD R2, R7, R2, R8 ;  /* 0x0000000207027224 */ /* 0x000fca00078e0208 */
[----:B------:R-:W-:-:S07]  /*03f0*/  IADD3 R2, PT, PT, R2, UR5, RZ ;  /* 0x0000000502027c10 */ /* 0x000fce000fffe0ff */
.L_x_8:
[----:B------:R-:W0:Y:S01]  /*0400*/  LDC.64 R14, c[0x0][0x390] ;  /* 0x0000e400ff0e7b82 */ /* 0x000e220000000a00 */
[----:B------:R-:W-:-:S05]  /*0410*/  MOV R4, R6 ;  /* 0x0000000600047202 */ /* 0x000fca0000000f00 */
[----:B------:R-:W2:Y:S04]  /*0420*/  LDG.E R22, desc[UR10][R4.64+-0x10] ;  /* 0xfffff00a04167981 */ /* 0x000ea8000c1e1900 */
[----:B------:R-:W3:Y:S04]  /*0430*/  LDG.E R24, desc[UR10][R4.64+-0xc] ;  /* 0xfffff40a04187981 */ /* 0x000ee8000c1e1900 */
[----:B------:R-:W4:Y:S04]  /*0440*/  LDG.E R23, desc[UR10][R4.64+-0x8] ;  /* 0xfffff80a04177981 */ /* 0x000f28000c1e1900 */
[----:B------:R-:W5:Y:S04]  /*0450*/  LDG.E R25, desc[UR10][R4.64+-0x4] ;  /* 0xfffffc0a04197981 */ /* 0x000f68000c1e1900 */
[----:B------:R-:W5:Y:S01]  /*0460*/  LDG.E R27, desc[UR10][R4.64] ;  /* 0x0000000a041b7981 */ /* 0x000f62000c1e1900 */
[----:B0-----:R-:W-:-:S05]  /*0470*/  IMAD.WIDE R14, R2, 0x4, R14 ;  /* 0x00000004020e7825 */ /* 0x001fca00078e020e */
[----:B------:R0:W2:Y:S01]  /*0480*/  LDG.E R20, desc[UR10][R14.64] ;  /* 0x0000000a0e147981 */ /* 0x0000a2000c1e1900 */
[----:B------:R-:W-:-:S05]  /*0490*/  IMAD.WIDE R28, R3, 0x4, R14 ;  /* 0x00000004031c7825 */ /* 0x000fca00078e020e */
[----:B------:R-:W3:Y:S01]  /*04a0*/  LDG.E R21, desc[UR10][R28.64] ;  /* 0x0000000a1c157981 */ /* 0x000ee2000c1e1900 */
[----:B------:R-:W-:-:S05]  /*04b0*/  IMAD.WIDE R12, R3, 0x4, R28 ;  /* 0x00000004030c7825 */ /* 0x000fca00078e021c */
[----:B------:R1:W4:Y:S01]  /*04c0*/  LDG.E R26, desc[UR10][R12.64] ;  /* 0x0000000a0c1a7981 */ /* 0x000322000c1e1900 */
[----:B------:R-:W-:-:S03]  /*04d0*/  IMAD.WIDE R6, R3, 0x4, R12 ;  /* 0x0000000403067825 */ /* 0x000fc600078e020c */
[----:B------:R-:W5:Y:S01]  /*04e0*/  LDG.E R29, desc[UR10][R4.64+0x4] ;  /* 0x0000040a041d7981 */ /* 0x000f62000c1e1900 */
[----:B------:R-:W-:-:S03]  /*04f0*/  IMAD.WIDE R8, R3, 0x4, R6 ;  /* 0x0000000403087825 */ /* 0x000fc600078e0206 */
[----:B------:R-:W5:Y:S01]  /*0500*/  LDG.E R6, desc[UR10][R6.64] ;  /* 0x0000000a06067981 */ /* 0x000f62000c1e1900 */
[----:B------:R-:W-:-:S03]  /*0510*/  IMAD.WIDE R10, R3, 0x4, R8 ;  /* 0x00000004030a7825 */ /* 0x000fc600078e0208 */
[----:B------:R-:W5:Y:S01]  /*0520*/  LDG.E R8, desc[UR10][R8.64] ;  /* 0x0000000a08087981 */ /* 0x000f62000c1e1900 */
[----:B0-----:R-:W-:-:S03]  /*0530*/  IMAD.WIDE R14, R3, 0x4, R10 ;  /* 0x00000004030e7825 */ /* 0x001fc600078e020a */
[----:B------:R-:W5:Y:S04]  /*0540*/  LDG.E R7, desc[UR10][R4.64+0x8] ;  /* 0x0000080a04077981 */ /* 0x000f68000c1e1900 */
[----:B------:R-:W5:Y:S01]  /*0550*/  LDG.E R10, desc[UR10][R10.64] ;  /* 0x0000000a0a0a7981 */ /* 0x000f62000c1e1900 */
[----:B-1----:R-:W-:-:S03]  /*0560*/  IMAD.WIDE R12, R3, 0x4, R14 ;  /* 0x00000004030c7825 */ /* 0x002fc600078e020e */
[----:B------:R-:W5:Y:S04]  /*0570*/  LDG.E R28, desc[UR10][R14.64] ;  /* 0x0000000a0e1c7981 */ /* 0x000f68000c1e1900 */
[----:B------:R-:W5:Y:S04]  /*0580*/  LDG.E R12, desc[UR10][R12.64] ;  /* 0x0000000a0c0c7981 */ /* 0x000f68000c1e1900 */
[----:B------:R0:W5:Y:S01]  /*0590*/  LDG.E R9, desc[UR10][R4.64+0xc] ;  /* 0x00000c0a04097981 */ /* 0x000162000c1e1900 */
[----:B------:R-:W-:-:S04]  /*05a0*/  UIADD3 UR8, UPT, UPT, UR8, 0x8, URZ ;  /* 0x0000000808087890 */ /* 0x000fc8000fffe0ff */
[----:B------:R-:W-:Y:S01]  /*05b0*/  UISETP.NE.AND UP1, UPT, UR8, URZ, UPT ;  /* 0x000000ff0800728c */ /* 0x000fe2000bf25270 */
[----:B------:R-:W-:Y:S01]  /*05c0*/  LEA R2, R3, R2, 0x3 ;  /* 0x0000000203027211 */ /* 0x000fe200078e18ff */
[----:B--2---:R-:W-:-:S04]  /*05d0*/  FFMA R19, R22, R20, R19 ;  /* 0x0000001416137223 */ /* 0x004fc80000000013 */
[----:B---3--:R-:W-:-:S04]  /*05e0*/  FFMA R24, R24, R21, R19 ;  /* 0x0000001518187223 */ /* 0x008fc80000000013 */
[----:B----4-:R-:W-:-:S04]  /*05f0*/  FFMA R24, R23, R26, R24 ;  /* 0x0000001a17187223 */ /* 0x010fc80000000018 */
[----:B-----5:R-:W-:-:S04]  /*0600*/  FFMA R6, R25, R6, R24 ;  /* 0x0000000619067223 */ /* 0x020fc80000000018 */
[----:B------:R-:W-:-:S04]  /*0610*/  FFMA R6, R27, R8, R6 ;  /* 0x000000081b067223 */ /* 0x000fc80000000006 */
[----:B------:R-:W-:Y:S01]  /*0620*/  FFMA R10, R29, R10, R6 ;  /* 0x0000000a1d0a7223 */ /* 0x000fe20000000006 */
[----:B------:R-:W-:-:S03]  /*0630*/  IADD3 R6, P0, PT, R4, 0x20, RZ ;  /* 0x0000002004067810 */ /* 0x000fc60007f1e0ff */
[----:B------:R-:W-:Y:S01]  /*0640*/  FFMA R10, R7, R28, R10 ;  /* 0x0000001c070a7223 */ /* 0x000fe2000000000a */
[----:B0-----:R-:W-:-:S03]  /*0650*/  IADD3.X R5, PT, PT, RZ, R5, RZ, P0, !PT ;  /* 0x00000005ff057210 */ /* 0x001fc600007fe4ff */
[----:B------:R-:W-:Y:S01]  /*0660*/  FFMA R19, R9, R12, R10 ;  /* 0x0000000c09137223 */ /* 0x000fe2000000000a */
[----:B------:R-:W-:Y:S06]  /*0670*/  BRA.U UP1, `(.L_x_8) ;  /* 0xfffffffd01607547 */ /* 0x000fec000b83ffff */
.L_x_7:
[----:B------:R-:W-:Y:S05]  /*0680*/  BRA.U !UP0, `(.L_x_6) ;  /* 0x00000005081c7547 */ /* 0x000fea000b800000 */
[----:B------:R-:W-:Y:S02]  /*0690*/  UISETP.GE.U32.AND UP0, UPT, UR7, 0x4, UPT ;  /* 0x000000040700788c */ /* 0x000fe4000bf06070 */
[----:B------:R-:W-:-:S04]  /*06a0*/  ULOP3.LUT UR8, UR6, 0x3, URZ, 0xc0, !UPT ;  /* 0x0000000306087892 */ /* 0x000fc8000f8ec0ff */
[----:B------:R-:W-:-:S03]  /*06b0*/  UISETP.NE.AND UP1, UPT, UR8, URZ, UPT ;  /* 0x000000ff0800728c */ /* 0x000fc6000bf25270 */
[----:B------:R-:W-:Y:S08]  /*06c0*/  BRA.U !UP0, `(.L_x_9) ;  /* 0x0000000108747547 */ /* 0x000ff0000b800000 */
[----:B------:R-:W0:Y:S01]  /*06d0*/  LDC.64 R2, c[0x0][0x398] ;  /* 0x0000e600ff027b82 */ /* 0x000e220000000a00 */
[----:B------:R-:W1:Y:S01]  /*06e0*/  LDCU.64 UR12, c[0x0][0x380] ;  /* 0x00007000ff0c77ac */ /* 0x000e620008000a00 */
[----:B------:R-:W-:-:S06]  /*06f0*/  IADD3 R5, PT, PT, R18, UR4, RZ ;  /* 0x0000000412057c10 */ /* 0x000fcc000fffe0ff */
[----:B------:R-:W2:Y:S08]  /*0700*/  LDC.64 R6, c[0x0][0x390] ;  /* 0x0000e400ff067b82 */ /* 0x000eb00000000a00 */
[----:B------:R-:W3:Y:S01]  /*0710*/  LDC.64 R10, c[0x0][0x380] ;  /* 0x0000e000ff0a7b82 */ /* 0x000ee20000000a00 */
[----:B0-----:R-:W-:-:S04]  /*0720*/  IMAD R2, R17, R2, UR4 ;  /* 0x0000000411027e24 */ /* 0x001fc8000f8e0202 */
[----:B------:R-:W-:Y:S01]  /*0730*/  IMAD R9, R2, R3, R16 ;  /* 0x0000000302097224 */ /* 0x000fe200078e0210 */
[----:B------:R-:W-:-:S03]  /*0740*/  IADD3 R2, P0, PT, R18, UR4, RZ ;  /* 0x0000000412027c10 */ /* 0x000fc6000ff1e0ff */
[----:B--2---:R-:W-:-:S04]  /*0750*/  IMAD.WIDE R6, R9, 0x4, R6 ;  /* 0x0000000409067825 */ /* 0x004fc800078e0206 */
[----:B------:R-:W-:Y:S02]  /*0760*/  IMAD.WIDE R8, R3, 0x4, R6 ;  /* 0x0000000403087825 */ /* 0x000fe400078e0206 */
[----:B------:R-:W2:Y:S02]  /*0770*/  LDG.E R6, desc[UR10][R6.64] ;  /* 0x0000000a06067981 */ /* 0x000ea4000c1e1900 */
[----:B---3--:R-:W-:Y:S01]  /*0780*/  IMAD.WIDE.U32 R10, R5, 0x4, R10 ;  /* 0x00000004050a7825 */ /* 0x008fe200078e000a */
[----:B------:R-:W-:Y:S02]  /*0790*/  IADD3.X R5, PT, PT, RZ, RZ, RZ, P0, !PT ;  /* 0x000000ffff057210 */ /* 0x000fe400007fe4ff */
[C---:B-1----:R-:W-:Y:S01]  /*07a0*/  LEA R4, P0, R2.reuse, UR12, 0x2 ;  /* 0x0000000c02047c11 */ /* 0x042fe2000f8010ff */
[----:B------:R-:W-:Y:S02]  /*07b0*/  IMAD.WIDE R12, R3, 0x4, R8 ;  /* 0x00000004030c7825 */ /* 0x000fe400078e0208 */
[----:B------:R-:W2:Y:S01]  /*07c0*/  LDG.E R10, desc[UR10][R10.64] ;  /* 0x0000000a0a0a7981 */ /* 0x000ea2000c1e1900 */
[----:B------:R-:W-:-:S03]  /*07d0*/  LEA.HI.X R5, R2, UR13, R5, 0x2, P0 ;  /* 0x0000000d02057c11 */ /* 0x000fc600080f1405 */
[----:B------:R-:W3:Y:S01]  /*07e0*/  LDG.E R8, desc[UR10][R8.64] ;  /* 0x0000000a08087981 */ /* 0x000ee2000c1e1900 */
[----:B------:R-:W-:-:S03]  /*07f0*/  IMAD.WIDE R2, R3, 0x4, R12 ;  /* 0x0000000403027825 */ /* 0x000fc600078e020c */
[----:B------:R-:W3:Y:S04]  /*0800*/  LDG.E R14, desc[UR10][R4.64+0x4] ;  /* 0x0000040a040e7981 */ /* 0x000ee8000c1e1900 */
[----:B------:R-:W4:Y:S04]  /*0810*/  LDG.E R20, desc[UR10][R12.64] ;  /* 0x0000000a0c147981 */ /* 0x000f28000c1e1900 */
[----:B------:R-:W4:Y:S04]  /*0820*/  LDG.E R15, desc[UR10][R4.64+0x8] ;  /* 0x0000080a040f7981 */ /* 0x000f28000c1e1900 */
[----:B------:R-:W5:Y:S04]  /*0830*/  LDG.E R21, desc[UR10][R4.64+0xc] ;  /* 0x00000c0a04157981 */ /* 0x000f68000c1e1900 */
[----:B------:R-:W5:Y:S01]  /*0840*/  LDG.E R2, desc[UR10][R2.64] ;  /* 0x0000000a02027981 */ /* 0x000f62000c1e1900 */
[----:B------:R-:W-:Y:S01]  /*0850*/  UIADD3 UR4, UPT, UPT, UR4, 0x4, URZ ;  /* 0x0000000404047890 */ /* 0x000fe2000fffe0ff */
[----:B--2---:R-:W-:-:S04]  /*0860*/  FFMA R19, R10, R6, R19 ;  /* 0x000000060a137223 */ /* 0x004fc80000000013 */
[----:B---3--:R-:W-:-:S04]  /*0870*/  FFMA R14, R14, R8, R19 ;  /* 0x000000080e0e7223 */ /* 0x008fc80000000013 */
[----:B----4-:R-:W-:-:S04]  /*0880*/  FFMA R14, R15, R20, R14 ;  /* 0x000000140f0e7223 */ /* 0x010fc8000000000e */
[----:B-----5:R-:W-:-:S07]  /*0890*/  FFMA R19, R21, R2, R14 ;  /* 0x0000000215137223 */ /* 0x020fce000000000e */
.L_x_9:
[----:B------:R-:W-:Y:S05]  /*08a0*/  BRA.U !UP1, `(.L_x_6) ;  /* 0x0000000109947547 */ /* 0x000fea000b800000 */
[----:B------:R-:W-:Y:S02]  /*08b0*/  UISETP.NE.AND UP0, UPT, UR8, 0x1, UPT ;  /* 0x000000010800788c */ /* 0x000fe4000bf05270 */
[----:B------:R-:W-:-:S04]  /*08c0*/  ULOP3.LUT UR5, UR6, 0x1, URZ, 0xc0, !UPT ;  /* 0x0000000106057892 */ /* 0x000fc8000f8ec0ff */
[----:B------:R-:W-:-:S03]  /*08d0*/  UISETP.NE.U32.AND UP1, UPT, UR5, 0x1, UPT ;  /* 0x000000010500788c */ /* 0x000fc6000bf25070 */
        /* <DEDUP_REMOVED lines=8> */
[----:B------:R-:W-:Y:S01]  /*0960*/  IADD3 R2, P0, PT, R18, UR4, RZ ;  /* 0x0000000412027c10 */ /* 0x000fe2000ff1e0ff */
[----:B--2---:R-:W-:-:S03]  /*0970*/  IMAD.WIDE.U32 R4, R9, 0x4, R4 ;  /* 0x0000000409047825 */ /* 0x004fc600078e0004 */
[----:B------:R-:W-:Y:S02]  /*0980*/  IADD3.X R9, PT, PT, RZ, RZ, RZ, P0, !PT ;  /* 0x000000ffff097210 */ /* 0x000fe400007fe4ff */
[C---:B-1----:R-:W-:Y:S01]  /*0990*/  LEA R8, P0, R2.reuse, UR6, 0x2 ;  /* 0x0000000602087c11 */ /* 0x042fe2000f8010ff */
[----:B------:R-:W2:Y:S03]  /*09a0*/  LDG.E R4, desc[UR10][R4.64] ;  /* 0x0000000a04047981 */ /* 0x000ea6000c1e1900 */
[----:B------:R-:W-:Y:S01]  /*09b0*/  LEA.HI.X R9, R2, UR7, R9, 0x2, P0 ;  /* 0x0000000702097c11 */ /* 0x000fe200080f1409 */
[----:B---3--:R-:W-:-:S04]  /*09c0*/  IMAD.WIDE R6, R11, 0x4, R6 ;  /* 0x000000040b067825 */ /* 0x008fc800078e0206 */
[----:B------:R-:W3:Y:S01]  /*09d0*/  LDG.E R8, desc[UR10][R8.64+0x4] ;  /* 0x0000040a08087981 */ /* 0x000ee2000c1e1900 */
[----:B------:R-:W-:-:S03]  /*09e0*/  IMAD.WIDE R2, R3, 0x4, R6 ;  /* 0x0000000403027825 */ /* 0x000fc600078e0206 */
[----:B------:R-:W2:Y:S04]  /*09f0*/  LDG.E R6, desc[UR10][R6.64] ;  /* 0x0000000a06067981 */ /* 0x000ea8000c1e1900 */
[----:B------:R-:W3:Y:S01]  /*0a00*/  LDG.E R2, desc[UR10][R2.64] ;  /* 0x0000000a02027981 */ /* 0x000ee2000c1e1900 */
[----:B------:R-:W-:Y:S01]  /*0a10*/  UIADD3 UR4, UPT, UPT, UR4, 0x2, URZ ;  /* 0x0000000204047890 */ /* 0x000fe2000fffe0ff */
[----:B--2---:R-:W-:-:S04]  /*0a20*/  FFMA R19, R4, R6, R19 ;  /* 0x0000000604137223 */ /* 0x004fc80000000013 */
[----:B---3--:R-:W-:-:S07]  /*0a30*/  FFMA R19, R8, R2, R19 ;  /* 0x0000000208137223 */ /* 0x008fce0000000013 */
.L_x_10:
[----:B------:R-:W-:Y:S05]  /*0a40*/  BRA.U UP1, `(.L_x_6) ;  /* 0x00000001012c7547 */ /* 0x000fea000b800000 */
[----:B------:R-:W0:Y:S01]  /*0a50*/  LDC.64 R8, c[0x0][0x398] ;  /* 0x0000e600ff087b82 */ /* 0x000e220000000a00 */
[----:B------:R-:W-:-:S07]  /*0a60*/  IADD3 R7, PT, PT, R18, UR4, RZ ;  /* 0x0000000412077c10 */ /* 0x000fce000fffe0ff */
[----:B------:R-:W1:Y:S08]  /*0a70*/  LDC.64 R2, c[0x0][0x380] ;  /* 0x0000e000ff027b82 */ /* 0x000e700000000a00 */
[----:B------:R-:W2:Y:S01]  /*0a80*/  LDC.64 R4, c[0x0][0x390] ;  /* 0x0000e400ff047b82 */ /* 0x000ea20000000a00 */
[----:B0-----:R-:W-:-:S04]  /*0a90*/  IMAD R17, R17, R8, UR4 ;  /* 0x0000000411117e24 */ /* 0x001fc8000f8e0208 */
[----:B------:R-:W-:Y:S02]  /*0aa0*/  IMAD R17, R17, R9, R16 ;  /* 0x0000000911117224 */ /* 0x000fe400078e0210 */
[----:B-1----:R-:W-:-:S06]  /*0ab0*/  IMAD.WIDE.U32 R2, R7, 0x4, R2 ;  /* 0x0000000407027825 */ /* 0x002fcc00078e0002 */
[----:B------:R-:W3:Y:S01]  /*0ac0*/  LDG.E R2, desc[UR10][R2.64] ;  /* 0x0000000a02027981 */ /* 0x000ee2000c1e1900 */
[----:B--2---:R-:W-:-:S06]  /*0ad0*/  IMAD.WIDE R4, R17, 0x4, R4 ;  /* 0x0000000411047825 */ /* 0x004fcc00078e0204 */
[----:B------:R-:W3:Y:S02]  /*0ae0*/  LDG.E R4, desc[UR10][R4.64] ;  /* 0x0000000a04047981 */ /* 0x000ee4000c1e1900 */
[----:B---3--:R-:W-:-:S07]  /*0af0*/  FFMA R19, R2, R4, R19 ;  /* 0x0000000402137223 */ /* 0x008fce0000000013 */
.L_x_6:
[----:B------:R-:W0:Y:S01]  /*0b00*/  LDC.64 R2, c[0x0][0x3b0] ;  /* 0x0000ec00ff027b82 */ /* 0x000e220000000a00 */
[----:B------:R-:W1:Y:S07]  /*0b10*/  LDCU UR4, c[0x0][0x3ac] ;  /* 0x00007580ff0477ac */ /* 0x000e6e0008000800 */
[----:B------:R-:W2:Y:S01]  /*0b20*/  LDC.64 R4, c[0x0][0x3a0] ;  /* 0x0000e800ff047b82 */ /* 0x000ea20000000a00 */
[----:B0-----:R-:W-:-:S06]  /*0b30*/  IMAD.WIDE R2, R16, 0x4, R2 ;  /* 0x0000000410027825 */ /* 0x001fcc00078e0202 */
[----:B------:R-:W3:Y:S01]  /*0b40*/  LDG.E R3, desc[UR10][R2.64] ;  /* 0x0000000a02037981 */ /* 0x000ee2000c1e1900 */
[----:B------:R-:W-:Y:S01]  /*0b50*/  FADD R6, -R19, -RZ ;  /* 0x800000ff13067221 */ /* 0x000fe20000000100 */
[----:B-1----:R-:W-:-:S04]  /*0b60*/  IMAD R7, R0, UR4, R16 ;  /* 0x0000000400077c24 */ /* 0x002fc8000f8e0210 */
[----:B------:R-:W-:Y:S01]  /*0b70*/  SHF.R.U32.HI R6, RZ, 0x1f, R6 ;  /* 0x0000001fff067819 */ /* 0x000fe20000011606 */
[----:B--2---:R-:W-:-:S03]  /*0b80*/  IMAD.WIDE R4, R7, 0x4, R4 ;  /* 0x0000000407047825 */ /* 0x004fc600078e0204 */
[----:B------:R-:W-:-:S05]  /*0b90*/  I2FP.F32.U32 R6, R6 ;  /* 0x0000000600067245 */ /* 0x000fca0000201000 */
[----:B---3--:R-:W-:-:S05]  /*0ba0*/  FMUL R7, R6, R3 ;  /* 0x0000000306077220 */ /* 0x008fca0000400000 */
[----:B------:R-:W-:Y:S01]  /*0bb0*/  STG.E desc[UR10][R4.64], R7 ;  /* 0x0000000704007986 */ /* 0x000fe2000c10190a */
[----:B------:R-:W-:Y:S05]  /*0bc0*/  EXIT ;  /* 0x000000000000794d */ /* 0x000fea0003800000 */
.L_x_11:
        /* <DEDUP_REMOVED lines=11> */
.L_x_19:


//--------------------- .text._Z12matMulKernelPfiiS_iiS_ii --------------------------
	.section	.text._Z12matMulKernelPfiiS_iiS_ii,"ax",@progbits
	.align	128
        .global         _Z12matMulKernelPfiiS_iiS_ii
        .type           _Z12matMulKernelPfiiS_iiS_ii,@function
        .size           _Z12matMulKernelPfiiS_iiS_ii,(.L_x_20 - _Z12matMulKernelPfiiS_iiS_ii)
        .other          _Z12matMulKernelPfiiS_iiS_ii,@"STO_CUDA_ENTRY STV_DEFAULT"
_Z12matMulKernelPfiiS_iiS_ii:
.text._Z12matMulKernelPfiiS_iiS_ii:
[----:B------:R-:W-:Y:S01]  /*0000*/  LDC R1, c[0x0][0x37c] ;  /* 0x0000df00ff017b82 */ /* 0x000fe20000000800 */
[----:B------:R-:W0:Y:S01]  /*0010*/  S2R R0, SR_TID.Y ;  /* 0x0000000000007919 */ /* 0x000e220000002200 */
[----:B------:R-:W1:Y:S06]  /*0020*/  LDCU UR5, c[0x0][0x38c] ;  /* 0x00007180ff0577ac */ /* 0x000e6c0008000800 */
[----:B------:R-:W0:Y:S01]  /*0030*/  LDC R3, c[0x0][0x364] ;  /* 0x0000d900ff037b82 */ /* 0x000e220000000800 */
[----:B------:R-:W-:Y:S01]  /*0040*/  HFMA2 R17, -RZ, RZ, 0, 0 ;  /* 0x00000000ff117431 */ /* 0x000fe200000001ff */
[----:B------:R-:W2:Y:S01]  /*0050*/  S2R R15, SR_TID.X ;  /* 0x00000000000f7919 */ /* 0x000ea20000002100 */
[----:B------:R-:W3:Y:S05]  /*0060*/  LDCU.64 UR8, c[0x0][0x358] ;  /* 0x00006b00ff0877ac */ /* 0x000eea0008000a00 */
[----:B------:R-:W0:Y:S08]  /*0070*/  S2UR UR4, SR_CTAID.Y ;  /* 0x00000000000479c3 */ /* 0x000e300000002600 */
[----:B------:R-:W2:Y:S01]  /*0080*/  S2UR UR6, SR_CTAID.X ;  /* 0x00000000000679c3 */ /* 0x000ea20000002500 */
[----:B-1----:R-:W-:-:S07]  /*0090*/  UISETP.GE.AND UP0, UPT, UR5, 0x1, UPT ;  /* 0x000000010500788c */ /* 0x002fce000bf06270 */
[----:B------:R-:W2:Y:S01]  /*00a0*/  LDC R2, c[0x0][0x360] ;  /* 0x0000d800ff027b82 */ /* 0x000ea20000000800 */
[----:B0-----:R-:W-:Y:S02]  /*00b0*/  IMAD R0, R3, UR4, R0 ;  /* 0x0000000403007c24 */ /* 0x001fe4000f8e0200 */
[----:B--2---:R-:W-:Y:S01]  /*00c0*/  IMAD R15, R2, UR6, R15 ;  /* 0x00000006020f7c24 */ /* 0x004fe2000f8e020f */
[----:B---3--:R-:W-:Y:S06]  /*00d0*/  BRA.U !UP0, `(.L_x_12) ;  /* 0x0000000508f47547 */ /* 0x008fec000b800000 */
[----:B------:R-:W-:Y:S02]  /*00e0*/  UISETP.GE.U32.AND UP1, UPT, UR5, 0x8, UPT ;  /* 0x000000080500788c */ /* 0x000fe4000bf26070 */
[----:B------:R-:W-:Y:S01]  /*00f0*/  IMAD R14, R0, UR5, RZ ;  /* 0x00000005000e7c24 */ /* 0x000fe2000f8e02ff */
[----:B------:R-:W-:Y:S01]  /*0100*/  ULOP3.LUT UR6, UR5, 0x7, URZ, 0xc0, !UPT ;  /* 0x0000000705067892 */ /* 0x000fe2000f8ec0ff */
[----:B------:R-:W-:Y:S01]  /*0110*/  MOV R17, RZ ;  /* 0x000000ff00117202 */ /* 0x000fe20000000f00 */
[----:B------:R-:W-:Y:S02]  /*0120*/  UMOV UR4, URZ ;  /* 0x000000ff00047c82 */ /* 0x000fe40008000000 */
[----:B------:R-:W-:Y:S02]  /*0130*/  UISETP.NE.AND UP0, UPT, UR6, URZ, UPT ;  /* 0x000000ff0600728c */ /* 0x000fe4000bf05270 */
[----:B------:R-:W-:Y:S09]  /*0140*/  BRA.U !UP1, `(.L_x_13) ;  /* 0x0000000109c47547 */ /* 0x000ff2000b800000 */
[----:B------:R-:W0:Y:S01]  /*0150*/  LDC.64 R2, c[0x0][0x380] ;  /* 0x0000e000ff027b82 */ /* 0x000e220000000a00 */
[----:B------:R-:W-:Y:S01]  /*0160*/  ULOP3.LUT UR4, UR5, 0x7ffffff8, URZ, 0xc0, !UPT ;  /* 0x7ffffff805047892 */ /* 0x000fe2000f8ec0ff */
[----:B------:R-:W-:Y:S02]  /*0170*/  MOV R17, RZ ;  /* 0x000000ff00117202 */ /* 0x000fe40000000f00 */
[----:B------:R-:W-:Y:S01]  /*0180*/  MOV R16, R15 ;  /* 0x0000000f00107202 */ /* 0x000fe20000000f00 */
[----:B------:R-:W-:Y:S01]  /*0190*/  UIADD3 UR7, UPT, UPT, -UR4, URZ, URZ ;  /* 0x000000ff04077290 */ /* 0x000fe2000fffe1ff */
[----:B0-----:R-:W-:-:S03]  /*01a0*/  IMAD.WIDE.U32 R2, R14, 0x4, R2 ;  /* 0x000000040e027825 */ /* 0x001fc600078e0002 */
[----:B------:R-:W-:-:S04]  /*01b0*/  IADD3 R4, P0, PT, R2, 0x10, RZ ;  /* 0x0000001002047810 */ /* 0x000fc80007f1e0ff */
[----:B------:R-:W-:-:S09]  /*01c0*/  IADD3.X R3, PT, PT, RZ, R3, RZ, P0, !PT ;  /* 0x00000003ff037210 */ /* 0x000fd200007fe4ff */
.L_x_14:
[----:B------:R-:W0:Y:S01]  /*01d0*/  LDC.64 R10, c[0x0][0x390] ;  /* 0x0000e400ff0a7b82 */ /* 0x000e220000000a00 */
[----:B------:R-:W-:-:S05]  /*01e0*/  MOV R2, R4 ;  /* 0x0000000400027202 */ /* 0x000fca0000000f00 */
[----:B------:R-:W2:Y:S02]  /*01f0*/  LDG.E R18, desc[UR8][R2.64+-0x10] ;  /* 0xfffff00802127981 */ /* 0x000ea4000c1e1900 */
[----:B------:R-:W1:Y:S02]  /*0200*/  LDC R19, c[0x0][0x39c] ;  /* 0x0000e700ff137b82 */ /* 0x000e640000000800 */
[----:B------:R-:W3:Y:S04]  /*0210*/  LDG.E R22, desc[UR8][R2.64+-0xc] ;  /* 0xfffff40802167981 */ /* 0x000ee8000c1e1900 */
[----:B------:R-:W4:Y:S04]  /*0220*/  LDG.E R23, desc[UR8][R2.64+-0x8] ;  /* 0xfffff80802177981 */ /* 0x000f28000c1e1900 */
[----:B------:R-:W5:Y:S04]  /*0230*/  LDG.E R25, desc[UR8][R2.64+-0x4] ;  /* 0xfffffc0802197981 */ /* 0x000f68000c1e1900 */
[----:B------:R-:W5:Y:S01]  /*0240*/  LDG.E R26, desc[UR8][R2.64] ;  /* 0x00000008021a7981 */ /* 0x000f62000c1e1900 */
[----:B0-----:R-:W-:-:S05]  /*0250*/  IMAD.WIDE R10, R16, 0x4, R10 ;  /* 0x00000004100a7825 */ /* 0x001fca00078e020a */
[----:B------:R0:W2:Y:S01]  /*0260*/  LDG.E R20, desc[UR8][R10.64] ;  /* 0x000000080a147981 */ /* 0x0000a2000c1e1900 */
[----:B-1----:R-:W-:-:S05]  /*0270*/  IMAD.WIDE R28, R19, 0x4, R10 ;  /* 0x00000004131c7825 */ /* 0x002fca00078e020a */
[----:B------:R-:W3:Y:S01]  /*0280*/  LDG.E R21, desc[UR8][R28.64] ;  /* 0x000000081c157981 */ /* 0x000ee2000c1e1900 */
[----:B------:R-:W-:-:S05]  /*0290*/  IMAD.WIDE R12, R19, 0x4, R28 ;  /* 0x00000004130c7825 */ /* 0x000fca00078e021c */
[----:B------:R1:W4:Y:S01]  /*02a0*/  LDG.E R24, desc[UR8][R12.64] ;  /* 0x000000080c187981 */ /* 0x000322000c1e1900 */
[----:B------:R-:W-:-:S03]  /*02b0*/  IMAD.WIDE R8, R19, 0x4, R12 ;  /* 0x0000000413087825 */ /* 0x000fc600078e020c */
[----:B------:R-:W5:Y:S01]  /*02c0*/  LDG.E R28, desc[UR8][R2.64+0x4] ;  /* 0x00000408021c7981 */ /* 0x000f62000c1e1900 */
[----:B------:R-:W-:-:S03]  /*02d0*/  IMAD.WIDE R4, R19, 0x4, R8 ;  /* 0x0000000413047825 */ /* 0x000fc600078e0208 */
[----:B------:R-:W5:Y:S04]  /*02e0*/  LDG.E R29, desc[UR8][R2.64+0x8] ;  /* 0x00000808021d7981 */ /* 0x000f68000c1e1900 */
[----:B------:R-:W5:Y:S01]  /*02f0*/  LDG.E R8, desc[UR8][R8.64] ;  /* 0x0000000808087981 */ /* 0x000f62000c1e1900 */
[----:B------:R-:W-:-:S03]  /*0300*/  IMAD.WIDE R6, R19, 0x4, R4 ;  /* 0x0000000413067825 */ /* 0x000fc600078e0204 */
[----:B------:R1:W5:Y:S01]  /*0310*/  LDG.E R5, desc[UR8][R4.64] ;  /* 0x0000000804057981 */ /* 0x000362000c1e1900 */
[----:B0-----:R-:W-:-:S03]  /*0320*/  IMAD.WIDE R10, R19, 0x4, R6 ;  /* 0x00000004130a7825 */ /* 0x001fc600078e0206 */
[----:B------:R-:W5:Y:S01]  /*0330*/  LDG.E R7, desc[UR8][R6.64] ;  /* 0x0000000806077981 */ /* 0x000f62000c1e1900 */
[----:B-1----:R-:W-:-:S03]  /*0340*/  IMAD.WIDE R12, R19, 0x4, R10 ;  /* 0x00000004130c7825 */ /* 0x002fc600078e020a */
[----:B------:R-:W5:Y:S04]  /*0350*/  LDG.E R27, desc[UR8][R10.64] ;  /* 0x000000080a1b7981 */ /* 0x000f68000c1e1900 */
[----:B------:R0:W5:Y:S04]  /*0360*/  LDG.E R9, desc[UR8][R2.64+0xc] ;  /* 0x00000c0802097981 */ /* 0x000168000c1e1900 */
[----:B------:R-:W5:Y:S01]  /*0370*/  LDG.E R12, desc[UR8][R12.64] ;  /* 0x000000080c0c7981 */ /* 0x000f62000c1e1900 */
[----:B------:R-:W-:-:S04]  /*0380*/  UIADD3 UR7, UPT, UPT, UR7, 0x8, URZ ;  /* 0x0000000807077890 */ /* 0x000fc8000fffe0ff */
[----:B------:R-:W-:Y:S01]  /*0390*/  UISETP.NE.AND UP1, UPT, UR7, URZ, UPT ;  /* 0x000000ff0700728c */ /* 0x000fe2000bf25270 */
[----:B------:R-:W-:Y:S02]  /*03a0*/  IADD3 R4, P0, PT, R2, 0x20, RZ ;  /* 0x0000002002047810 */ /* 0x000fe40007f1e0ff */
[----:B------:R-:W-:Y:S02]  /*03b0*/  LEA R16, R19, R16, 0x3 ;  /* 0x0000001013107211 */ /* 0x000fe400078e18ff */
[----:B0-----:R-:W-:Y:S01]  /*03c0*/  IADD3.X R3, PT, PT, RZ, R3, RZ, P0, !PT ;  /* 0x00000003ff037210 */ /* 0x001fe200007fe4ff */
[----:B--2---:R-:W-:-:S04]  /*03d0*/  FFMA R17, R18, R20, R17 ;  /* 0x0000001412117223 */ /* 0x004fc80000000011 */
[----:B---3--:R-:W-:-:S04]  /*03e0*/  FFMA R22, R22, R21, R17 ;  /* 0x0000001516167223 */ /* 0x008fc80000000011 */
[----:B----4-:R-:W-:-:S04]  /*03f0*/  FFMA R22, R23, R24, R22 ;  /* 0x0000001817167223 */ /* 0x010fc80000000016 */
[----:B-----5:R-:W-:-:S04]  /*0400*/  FFMA R25, R25, R8, R22 ;  /* 0x0000000819197223 */ /* 0x020fc80000000016 */
[----:B------:R-:W-:-:S04]  /*0410*/  FFMA R5, R26, R5, R25 ;  /* 0x000000051a057223 */ /* 0x000fc80000000019 */
[----:B------:R-:W-:-:S04]  /*0420*/  FFMA R28, R28, R7, R5 ;  /* 0x000000071c1c7223 */ /* 0x000fc80000000005 */
[----:B------:R-:W-:-:S04]  /*0430*/  FFMA R28, R29, R27, R28 ;  /* 0x0000001b1d1c7223 */ /* 0x000fc8000000001c */
[----:B------:R-:W-:Y:S01]  /*0440*/  FFMA R17, R9, R12, R28 ;  /* 0x0000000c09117223 */ /* 0x000fe2000000001c */
[----:B------:R-:W-:Y:S06]  /*0450*/  BRA.U UP1, `(.L_x_14) ;  /* 0xfffffffd015c7547 */ /* 0x000fec000b83ffff */
.L_x_13:
[----:B------:R-:W-:Y:S05]  /*0460*/  BRA.U !UP0, `(.L_x_12) ;  /* 0x0000000508107547 */ /* 0x000fea000b800000 */
[----:B------:R-:W-:Y:S02]  /*0470*/  UISETP.GE.U32.AND UP0, UPT, UR6, 0x4, UPT ;  /* 0x000000040600788c */ /* 0x000fe4000bf06070 */
[----:B------:R-:W-:-:S04]  /*0480*/  ULOP3.LUT UR7, UR5, 0x3, URZ, 0xc0, !UPT ;  /* 0x0000000305077892 */ /* 0x000fc8000f8ec0ff */
[----:B------:R-:W-:-:S03]  /*0490*/  UISETP.NE.AND UP1, UPT, UR7, URZ, UPT ;  /* 0x000000ff0700728c */ /* 0x000fc6000bf25270 */
[----:B------:R-:W-:Y:S08]  /*04a0*/  BRA.U !UP0, `(.L_x_15) ;  /* 0x0000000108707547 */ /* 0x000ff0000b800000 */
[----:B------:R-:W0:Y:S01]  /*04b0*/  LDC R13, c[0x0][0x39c] ;  /* 0x0000e700ff0d7b82 */ /* 0x000e220000000800 */
[----:B------:R-:W1:Y:S01]  /*04c0*/  LDCU.64 UR10, c[0x0][0x380] ;  /* 0x00007000ff0a77ac */ /* 0x000e620008000a00 */
[C---:B------:R-:W-:Y:S02]  /*04d0*/  IADD3 R3, PT, PT, R14.reuse, UR4, RZ ;  /* 0x000000040e037c10 */ /* 0x040fe4000fffe0ff */
[----:B------:R-:W-:-:S04]  /*04e0*/  IADD3 R10, P0, PT, R14, UR4, RZ ;  /* 0x000000040e0a7c10 */ /* 0x000fc8000ff1e0ff */
[----:B------:R-:W2:Y:S08]  /*04f0*/  LDC.64 R6, c[0x0][0x390] ;  /* 0x0000e400ff067b82 */ /* 0x000eb00000000a00 */
[----:B------:R-:W3:Y:S01]  /*0500*/  LDC.64 R4, c[0x0][0x380] ;  /* 0x0000e000ff047b82 */ /* 0x000ee20000000a00 */
[----:B0-----:R-:W-:-:S04]  /*0510*/  IMAD R9, R13, UR4, R15 ;  /* 0x000000040d097c24 */ /* 0x001fc8000f8e020f */
[----:B--2---:R-:W-:-:S04]  /*0520*/  IMAD.WIDE R6, R9, 0x4, R6 ;  /* 0x0000000409067825 */ /* 0x004fc800078e0206 */
[----:B------:R-:W-:Y:S02]  /*0530*/  IMAD.WIDE R8, R13, 0x4, R6 ;  /* 0x000000040d087825 */ /* 0x000fe400078e0206 */
[----:B------:R-:W2:Y:S02]  /*0540*/  LDG.E R6, desc[UR8][R6.64] ;  /* 0x0000000806067981 */ /* 0x000ea4000c1e1900 */
[----:B---3--:R-:W-:Y:S01]  /*0550*/  IMAD.WIDE.U32 R4, R3, 0x4, R4 ;  /* 0x0000000403047825 */ /* 0x008fe200078e0004 */
[----:B------:R-:W-:Y:S02]  /*0560*/  IADD3.X R3, PT, PT, RZ, RZ, RZ, P0, !PT ;  /* 0x000000ffff037210 */ /* 0x000fe400007fe4ff */
[----:B-1----:R-:W-:-:S03]  /*0570*/  LEA R2, P0, R10, UR10, 0x2 ;  /* 0x0000000a0a027c11 */ /* 0x002fc6000f8010ff */
[----:B------:R-:W2:Y:S01]  /*0580*/  LDG.E R4, desc[UR8][R4.64] ;  /* 0x0000000804047981 */ /* 0x000ea2000c1e1900 */
[----:B------:R-:W-:Y:S01]  /*0590*/  LEA.HI.X R3, R10, UR11, R3, 0x2, P0 ;  /* 0x0000000b0a037c11 */ /* 0x000fe200080f1403 */
[C---:B------:R-:W-:Y:S02]  /*05a0*/  IMAD.WIDE R10, R13.reuse, 0x4, R8 ;  /* 0x000000040d0a7825 */ /* 0x040fe400078e0208 */
[----:B------:R-:W3:Y:S04]  /*05b0*/  LDG.E R8, desc[UR8][R8.64] ;  /* 0x0000000808087981 */ /* 0x000ee8000c1e1900 */
[----:B------:R-:W3:Y:S01]  /*05c0*/  LDG.E R16, desc[UR8][R2.64+0x4] ;  /* 0x0000040802107981 */ /* 0x000ee2000c1e1900 */
[----:B------:R-:W-:-:S03]  /*05d0*/  IMAD.WIDE R12, R13, 0x4, R10 ;  /* 0x000000040d0c7825 */ /* 0x000fc600078e020a */
        /* <DEDUP_REMOVED lines=9> */
.L_x_15:
[----:B------:R-:W-:Y:S05]  /*0670*/  BRA.U !UP1, `(.L_x_12) ;  /* 0x00000001098c7547 */ /* 0x000fea000b800000 */
[----:B------:R-:W-:Y:S02]  /*0680*/  UISETP.NE.AND UP0, UPT, UR7, 0x1, UPT ;  /* 0x000000010700788c */ /* 0x000fe4000bf05270 */
[----:B------:R-:W-:-:S04]  /*0690*/  ULOP3.LUT UR5, UR5, 0x1, URZ, 0xc0, !UPT ;  /* 0x0000000105057892 */ /* 0x000fc8000f8ec0ff */
[----:B------:R-:W-:-:S03]  /*06a0*/  UISETP.NE.U32.AND UP1, UPT, UR5, 0x1, UPT ;  /* 0x000000010500788c */ /* 0x000fc6000bf25070 */
        /* <DEDUP_REMOVED lines=9> */
[----:B---3--:R-:W-:Y:S01]  /*0740*/  IMAD.WIDE.U32 R2, R7, 0x4, R2 ;  /* 0x0000000407027825 */ /* 0x008fe200078e0002 */
[----:B------:R-:W-:Y:S02]  /*0750*/  IADD3.X R7, PT, PT, RZ, RZ, RZ, P0, !PT ;  /* 0x000000ffff077210 */ /* 0x000fe400007fe4ff */
[----:B-1----:R-:W-:Y:S01]  /*0760*/  LEA R6, P0, R10, UR6, 0x2 ;  /* 0x000000060a067c11 */ /* 0x002fe2000f8010ff */
[----:B------:R-:W-:Y:S02]  /*0770*/  IMAD.WIDE R8, R8, 0x4, R4 ;  /* 0x0000000408087825 */ /* 0x000fe400078e0204 */
[----:B------:R-:W2:Y:S01]  /*0780*/  LDG.E R2, desc[UR8][R2.64] ;  /* 0x0000000802027981 */ /* 0x000ea2000c1e1900 */
[----:B------:R-:W-:-:S03]  /*0790*/  LEA.HI.X R7, R10, UR7, R7, 0x2, P0 ;  /* 0x000000070a077c11 */ /* 0x000fc600080f1407 */
[----:B------:R-:W2:Y:S04]  /*07a0*/  LDG.E R4, desc[UR8][R4.64] ;  /* 0x0000000804047981 */ /* 0x000ea8000c1e1900 */
[----:B------:R-:W3:Y:S04]  /*07b0*/  LDG.E R6, desc[UR8][R6.64+0x4] ;  /* 0x0000040806067981 */ /* 0x000ee8000c1e1900 */
[----:B------:R-:W3:Y:S01]  /*07c0*/  LDG.E R8, desc[UR8][R8.64] ;  /* 0x0000000808087981 */ /* 0x000ee2000c1e1900 */
[----:B------:R-:W-:Y:S01]  /*07d0*/  UIADD3 UR4, UPT, UPT, UR4, 0x2, URZ ;  /* 0x0000000204047890 */ /* 0x000fe2000fffe0ff */
[----:B--2---:R-:W-:-:S04]  /*07e0*/  FFMA R17, R2, R4, R17 ;  /* 0x0000000402117223 */ /* 0x004fc80000000011 */
[----:B---3--:R-:W-:-:S07]  /*07f0*/  FFMA R17, R6, R8, R17 ;  /* 0x0000000806117223 */ /* 0x008fce0000000011 */
.L_x_16:
[----:B------:R-:W-:Y:S05]  /*0800*/  BRA.U UP1, `(.L_x_12) ;  /* 0x0000000101287547 */ /* 0x000fea000b800000 */
[----:B------:R-:W0:Y:S01]  /*0810*/  LDC R6, c[0x0][0x39c] ;  /* 0x0000e700ff067b82 */ /* 0x000e220000000800 */
[----:B------:R-:W-:-:S07]  /*0820*/  IADD3 R7, PT, PT, R14, UR4, RZ ;  /* 0x000000040e077c10 */ /* 0x000fce000fffe0ff */
[----:B------:R-:W1:Y:S08]  /*0830*/  LDC.64 R2, c[0x0][0x380] ;  /* 0x0000e000ff027b82 */ /* 0x000e700000000a00 */
[----:B------:R-:W2:Y:S01]  /*0840*/  LDC.64 R4, c[0x0][0x390] ;  /* 0x0000e400ff047b82 */ /* 0x000ea20000000a00 */
[----:B0-----:R-:W-:Y:S02]  /*0850*/  IMAD R9, R6, UR4, R15 ;  /* 0x0000000406097c24 */ /* 0x001fe4000f8e020f */
[----:B-1----:R-:W-:-:S06]  /*0860*/  IMAD.WIDE.U32 R2, R7, 0x4, R2 ;  /* 0x0000000407027825 */ /* 0x002fcc00078e0002 */
[----:B------:R-:W3:Y:S01]  /*0870*/  LDG.E R2, desc[UR8][R2.64] ;  /* 0x0000000802027981 */ /* 0x000ee2000c1e1900 */
[----:B--2---:R-:W-:-:S06]  /*0880*/  IMAD.WIDE R4, R9, 0x4, R4 ;  /* 0x0000000409047825 */ /* 0x004fcc00078e0204 */
[----:B------:R-:W3:Y:S02]  /*0890*/  LDG.E R4, desc[UR8][R4.64] ;  /* 0x0000000804047981 */ /* 0x000ee4000c1e1900 */
[----:B---3--:R-:W-:-:S07]  /*08a0*/  FFMA R17, R2, R4, R17 ;  /* 0x0000000402117223 */ /* 0x008fce0000000011 */
.L_x_12:
[----:B------:R-:W0:Y:S01]  /*08b0*/  LDC.64 R2, c[0x0][0x3a0] ;  /* 0x0000e800ff027b82 */ /* 0x000e220000000a00 */
[----:B------:R-:W1:Y:S02]  /*08c0*/  LDCU UR4, c[0x0][0x3ac] ;  /* 0x00007580ff0477ac */ /* 0x000e640008000800 */
[----:B-1----:R-:W-:-:S04]  /*08d0*/  IMAD R15, R0, UR4, R15 ;  /* 0x00000004000f7c24 */ /* 0x002fc8000f8e020f */
[----:B0-----:R-:W-:-:S05]  /*08e0*/  IMAD.WIDE R2, R15, 0x4, R2 ;  /* 0x000000040f027825 */ /* 0x001fca00078e0202 */
[----:B------:R-:W-:Y:S01]  /*08f0*/  STG.E desc[UR8][R2.64], R17 ;  /* 0x0000001102007986 */ /* 0x000fe2000c101908 */
[----:B------:R-:W-:Y:S05]  /*0900*/  EXIT ;  /* 0x000000000000794d */ /* 0x000fea0003800000 */
.L_x_17:
        /* <DEDUP_REMOVED lines=15> */
.L_x_20:


//--------------------- .nv.shared.reserved.0     --------------------------
	.section	.nv.shared.reserved.0,"aw",@nobits
	.weak		__nv_reservedSMEM_offset_0_alias
	.size		__nv_reservedSMEM_offset_0_alias, 0, 64
	.other		__nv_reservedSMEM_offset_0_alias,@"STO_CUDA_RESERVED_SHARED STV_DEFAULT"
__nv_reservedSMEM_offset_0_alias:
	.zero		0
	.zero		64


//--------------------- .nv.constant0._Z7vec_sumPfS_i --------------------------
	.section	.nv.constant0._Z7vec_sumPfS_i,"a",@progbits
	.sectionflags	@""
	.align	4
.nv.constant0._Z7vec_sumPfS_i:
	.zero		916


//--------------------- .nv.constant0._Z5hash_PfiiS_iiS_iiS_ --------------------------
	.section	.nv.constant0._Z5hash_PfiiS_iiS_iiS_,"a",@progbits
	.sectionflags	@""
	.align	4
.nv.constant0._Z5hash_PfiiS_iiS_iiS_:
	.zero		952


//--------------------- .nv.constant0._Z12matMulKernelPfiiS_iiS_ii --------------------------
	.section	.nv.constant0._Z12matMulKernelPfiiS_iiS_ii,"a",@progbits
	.sectionflags	@""
	.align	4
.nv.constant0._Z12matMulKernelPfiiS_iiS_ii:
	.zero		944


//--------------------- SYMBOLS --------------------------

	.type		.nv.reservedSmem.offset0,@object
	.size		.nv.reservedSmem.offset0,0x4
